//
// Generated by NVIDIA NVVM Compiler
//
// Compiler Build ID: CL-36424714
// Cuda compilation tools, release 13.0, V13.0.88
// Based on NVVM 20.0.0
//

.version 9.0
.target sm_100
.address_size 64

	// .globl	_Z39line_intersect_brute_unoptimized_deviceP9line_descP10point_desci
.global .align 1 .b8 _ZN34_INTERNAL_b762f3fe_4_k_cu_1162b35b4cuda3std3__45__cpo5beginE[1];
.global .align 1 .b8 _ZN34_INTERNAL_b762f3fe_4_k_cu_1162b35b4cuda3std3__45__cpo3endE[1];
.global .align 1 .b8 _ZN34_INTERNAL_b762f3fe_4_k_cu_1162b35b4cuda3std3__45__cpo6cbeginE[1];
.global .align 1 .b8 _ZN34_INTERNAL_b762f3fe_4_k_cu_1162b35b4cuda3std3__45__cpo4cendE[1];
.global .align 1 .b8 _ZN34_INTERNAL_b762f3fe_4_k_cu_1162b35b4cuda3std3__45__cpo6rbeginE[1];
.global .align 1 .b8 _ZN34_INTERNAL_b762f3fe_4_k_cu_1162b35b4cuda3std3__45__cpo4rendE[1];
.global .align 1 .b8 _ZN34_INTERNAL_b762f3fe_4_k_cu_1162b35b4cuda3std3__45__cpo7crbeginE[1];
.global .align 1 .b8 _ZN34_INTERNAL_b762f3fe_4_k_cu_1162b35b4cuda3std3__45__cpo5crendE[1];
.global .align 1 .b8 _ZN34_INTERNAL_b762f3fe_4_k_cu_1162b35b4cuda3std3__436_GLOBAL__N__b762f3fe_4_k_cu_1162b35b6ignoreE[1];
.global .align 1 .b8 _ZN34_INTERNAL_b762f3fe_4_k_cu_1162b35b4cuda3std3__419piecewise_constructE[1];
.global .align 1 .b8 _ZN34_INTERNAL_b762f3fe_4_k_cu_1162b35b4cuda3std3__48in_placeE[1];
.global .align 1 .b8 _ZN34_INTERNAL_b762f3fe_4_k_cu_1162b35b4cuda3std3__420unreachable_sentinelE[1];
.global .align 1 .b8 _ZN34_INTERNAL_b762f3fe_4_k_cu_1162b35b4cuda3std3__47nulloptE[1];
.global .align 1 .b8 _ZN34_INTERNAL_b762f3fe_4_k_cu_1162b35b4cuda3std3__48unexpectE[1];
.global .align 1 .b8 _ZN34_INTERNAL_b762f3fe_4_k_cu_1162b35b4cuda3std6ranges3__45__cpo4swapE[1];
.global .align 1 .b8 _ZN34_INTERNAL_b762f3fe_4_k_cu_1162b35b4cuda3std6ranges3__45__cpo9iter_moveE[1];
.global .align 1 .b8 _ZN34_INTERNAL_b762f3fe_4_k_cu_1162b35b4cuda3std6ranges3__45__cpo5beginE[1];
.global .align 1 .b8 _ZN34_INTERNAL_b762f3fe_4_k_cu_1162b35b4cuda3std6ranges3__45__cpo3endE[1];
.global .align 1 .b8 _ZN34_INTERNAL_b762f3fe_4_k_cu_1162b35b4cuda3std6ranges3__45__cpo6cbeginE[1];
.global .align 1 .b8 _ZN34_INTERNAL_b762f3fe_4_k_cu_1162b35b4cuda3std6ranges3__45__cpo4cendE[1];
.global .align 1 .b8 _ZN34_INTERNAL_b762f3fe_4_k_cu_1162b35b4cuda3std6ranges3__45__cpo7advanceE[1];
.global .align 1 .b8 _ZN34_INTERNAL_b762f3fe_4_k_cu_1162b35b4cuda3std6ranges3__45__cpo9iter_swapE[1];
.global .align 1 .b8 _ZN34_INTERNAL_b762f3fe_4_k_cu_1162b35b4cuda3std6ranges3__45__cpo4nextE[1];
.global .align 1 .b8 _ZN34_INTERNAL_b762f3fe_4_k_cu_1162b35b4cuda3std6ranges3__45__cpo4prevE[1];
.global .align 1 .b8 _ZN34_INTERNAL_b762f3fe_4_k_cu_1162b35b4cuda3std6ranges3__45__cpo4dataE[1];
.global .align 1 .b8 _ZN34_INTERNAL_b762f3fe_4_k_cu_1162b35b4cuda3std6ranges3__45__cpo5cdataE[1];
.global .align 1 .b8 _ZN34_INTERNAL_b762f3fe_4_k_cu_1162b35b4cuda3std6ranges3__45__cpo4sizeE[1];
.global .align 1 .b8 _ZN34_INTERNAL_b762f3fe_4_k_cu_1162b35b4cuda3std6ranges3__45__cpo5ssizeE[1];
.global .align 1 .b8 _ZN34_INTERNAL_b762f3fe_4_k_cu_1162b35b4cuda3std6ranges3__45__cpo8distanceE[1];
.global .align 1 .b8 _ZN34_INTERNAL_b762f3fe_4_k_cu_1162b35b6thrust24THRUST_300001_SM_1000_NS8cuda_cub3parE[1];
.global .align 1 .b8 _ZN34_INTERNAL_b762f3fe_4_k_cu_1162b35b6thrust24THRUST_300001_SM_1000_NS8cuda_cub10par_nosyncE[1];
.global .align 1 .b8 _ZN34_INTERNAL_b762f3fe_4_k_cu_1162b35b6thrust24THRUST_300001_SM_1000_NS6system6detail10sequential3seqE[1];
.global .align 1 .b8 _ZN34_INTERNAL_b762f3fe_4_k_cu_1162b35b6thrust24THRUST_300001_SM_1000_NS6system3cpp3parE[1];
.global .align 1 .b8 _ZN34_INTERNAL_b762f3fe_4_k_cu_1162b35b6thrust24THRUST_300001_SM_1000_NS12placeholders2_1E[1];
.global .align 1 .b8 _ZN34_INTERNAL_b762f3fe_4_k_cu_1162b35b6thrust24THRUST_300001_SM_1000_NS12placeholders2_2E[1];
.global .align 1 .b8 _ZN34_INTERNAL_b762f3fe_4_k_cu_1162b35b6thrust24THRUST_300001_SM_1000_NS12placeholders2_3E[1];
.global .align 1 .b8 _ZN34_INTERNAL_b762f3fe_4_k_cu_1162b35b6thrust24THRUST_300001_SM_1000_NS12placeholders2_4E[1];
.global .align 1 .b8 _ZN34_INTERNAL_b762f3fe_4_k_cu_1162b35b6thrust24THRUST_300001_SM_1000_NS12placeholders2_5E[1];
.global .align 1 .b8 _ZN34_INTERNAL_b762f3fe_4_k_cu_1162b35b6thrust24THRUST_300001_SM_1000_NS12placeholders2_6E[1];
.global .align 1 .b8 _ZN34_INTERNAL_b762f3fe_4_k_cu_1162b35b6thrust24THRUST_300001_SM_1000_NS12placeholders2_7E[1];
.global .align 1 .b8 _ZN34_INTERNAL_b762f3fe_4_k_cu_1162b35b6thrust24THRUST_300001_SM_1000_NS12placeholders2_8E[1];
.global .align 1 .b8 _ZN34_INTERNAL_b762f3fe_4_k_cu_1162b35b6thrust24THRUST_300001_SM_1000_NS12placeholders2_9E[1];
.global .align 1 .b8 _ZN34_INTERNAL_b762f3fe_4_k_cu_1162b35b6thrust24THRUST_300001_SM_1000_NS12placeholders3_10E[1];
.global .align 1 .b8 _ZN34_INTERNAL_b762f3fe_4_k_cu_1162b35b6thrust24THRUST_300001_SM_1000_NS3seqE[1];
.global .align 1 .b8 _ZN34_INTERNAL_b762f3fe_4_k_cu_1162b35b6thrust24THRUST_300001_SM_1000_NS6deviceE[1];
.extern .shared .align 16 .b8 s_base_array[];

.visible .entry _Z39line_intersect_brute_unoptimized_deviceP9line_descP10point_desci(
	.param .u64 .ptr .align 1 _Z39line_intersect_brute_unoptimized_deviceP9line_descP10point_desci_param_0,
	.param .u64 .ptr .align 1 _Z39line_intersect_brute_unoptimized_deviceP9line_descP10point_desci_param_1,
	.param .u32 _Z39line_intersect_brute_unoptimized_deviceP9line_descP10point_desci_param_2
)
{
	.reg .pred 	%p<31>;
	.reg .b32 	%r<19>;
	.reg .b32 	%f<3>;
	.reg .b64 	%rd<14>;
	.reg .b64 	%fd<65>;

	ld.param.u64 	%rd2, [_Z39line_intersect_brute_unoptimized_deviceP9line_descP10point_desci_param_0];
	ld.param.u32 	%r10, [_Z39line_intersect_brute_unoptimized_deviceP9line_descP10point_desci_param_2];
	cvta.to.global.u64 	%rd1, %rd2;
	mov.u32 	%r11, %tid.x;
	mov.u32 	%r12, %ntid.x;
	mov.u32 	%r13, %ctaid.x;
	mad.lo.s32 	%r17, %r12, %r13, %r11;
	setp.ge.s32 	%p1, %r17, %r10;
	@%p1 bra 	$L__BB0_14;
	mul.wide.s32 	%rd4, %r17, 32;
	add.s64 	%rd5, %rd1, %rd4;
	ld.global.f64 	%fd1, [%rd5];
	ld.global.f64 	%fd2, [%rd5+8];
	ld.global.f64 	%fd3, [%rd5+16];
	ld.global.f64 	%fd4, [%rd5+24];
	add.s32 	%r18, %r17, 1;
	setp.ge.s32 	%p2, %r18, %r10;
	@%p2 bra 	$L__BB0_14;
	sub.f64 	%fd5, %fd3, %fd1;
	sub.f64 	%fd6, %fd4, %fd2;
	mad.lo.s32 	%r14, %r10, %r17, %r17;
	add.s32 	%r16, %r14, 1;
$L__BB0_3:
	mov.u32 	%r5, %r17;
	ld.param.u64 	%rd12, [_Z39line_intersect_brute_unoptimized_deviceP9line_descP10point_desci_param_0];
	mul.wide.s32 	%rd6, %r18, 32;
	cvta.to.global.u64 	%rd7, %rd12;
	add.s64 	%rd8, %rd7, %rd6;
	ld.global.f64 	%fd7, [%rd8];
	ld.global.f64 	%fd8, [%rd8+8];
	ld.global.f64 	%fd9, [%rd8+16];
	ld.global.f64 	%fd10, [%rd8+24];
	sub.f64 	%fd24, %fd7, %fd1;
	sub.f64 	%fd25, %fd8, %fd2;
	sub.f64 	%fd26, %fd9, %fd1;
	sub.f64 	%fd27, %fd10, %fd2;
	mul.f64 	%fd28, %fd5, %fd25;
	mul.f64 	%fd29, %fd6, %fd24;
	sub.f64 	%fd11, %fd28, %fd29;
	mul.f64 	%fd30, %fd5, %fd27;
	mul.f64 	%fd31, %fd6, %fd26;
	sub.f64 	%fd32, %fd30, %fd31;
	setp.lt.f64 	%p3, %fd11, 0d0000000000000000;
	setp.lt.f64 	%p4, %fd32, 0d0000000000000000;
	and.pred  	%p5, %p3, %p4;
	@%p5 bra 	$L__BB0_13;
	setp.gt.f64 	%p6, %fd11, 0d0000000000000000;
	setp.gt.f64 	%p7, %fd32, 0d0000000000000000;
	and.pred  	%p8, %p6, %p7;
	@%p8 bra 	$L__BB0_13;
	setp.eq.f64 	%p9, %fd11, 0d0000000000000000;
	setp.eq.f64 	%p10, %fd32, 0d0000000000000000;
	and.pred  	%p11, %p9, %p10;
	@%p11 bra 	$L__BB0_13;
	sub.f64 	%fd33, %fd7, %fd9;
	sub.f64 	%fd34, %fd8, %fd10;
	sub.f64 	%fd13, %fd1, %fd7;
	sub.f64 	%fd35, %fd2, %fd8;
	sub.f64 	%fd36, %fd3, %fd7;
	sub.f64 	%fd37, %fd4, %fd8;
	mul.f64 	%fd38, %fd35, %fd33;
	mul.f64 	%fd39, %fd13, %fd34;
	sub.f64 	%fd14, %fd38, %fd39;
	mul.f64 	%fd40, %fd37, %fd33;
	mul.f64 	%fd41, %fd36, %fd34;
	sub.f64 	%fd42, %fd40, %fd41;
	setp.lt.f64 	%p12, %fd14, 0d0000000000000000;
	setp.lt.f64 	%p13, %fd42, 0d0000000000000000;
	and.pred  	%p14, %p12, %p13;
	@%p14 bra 	$L__BB0_13;
	setp.gt.f64 	%p15, %fd14, 0d0000000000000000;
	setp.gt.f64 	%p16, %fd42, 0d0000000000000000;
	and.pred  	%p17, %p15, %p16;
	@%p17 bra 	$L__BB0_13;
	setp.eq.f64 	%p18, %fd14, 0d0000000000000000;
	setp.eq.f64 	%p19, %fd42, 0d0000000000000000;
	and.pred  	%p20, %p18, %p19;
	mov.f64 	%fd63, 0d0000000000000000;
	mov.f64 	%fd64, 0d0000000000000000;
	@%p20 bra 	$L__BB0_13;
	sub.f64 	%fd16, %fd9, %fd7;
	sub.f64 	%fd17, %fd10, %fd8;
	mul.f64 	%fd18, %fd6, %fd16;
	mul.f64 	%fd19, %fd5, %fd17;
	setp.eq.f64 	%p21, %fd18, %fd19;
	@%p21 bra 	$L__BB0_12;
	mul.f64 	%fd45, %fd6, %fd13;
	mul.f64 	%fd46, %fd2, %fd5;
	sub.f64 	%fd47, %fd46, %fd45;
	mul.f64 	%fd48, %fd5, %fd8;
	sub.f64 	%fd49, %fd47, %fd48;
	neg.f64 	%fd50, %fd49;
	sub.f64 	%fd51, %fd18, %fd19;
	div.rn.f64 	%fd52, %fd50, %fd51;
	cvt.rn.f32.f64 	%f2, %fd52;
	mul.f64 	%fd53, %fd2, %fd16;
	mul.f64 	%fd54, %fd13, %fd17;
	sub.f64 	%fd55, %fd53, %fd54;
	mul.f64 	%fd56, %fd8, %fd16;
	sub.f64 	%fd57, %fd55, %fd56;
	neg.f64 	%fd58, %fd57;
	div.rn.f64 	%fd59, %fd58, %fd51;
	cvt.rn.f32.f64 	%f1, %fd59;
	setp.lt.f32 	%p22, %f2, 0f00000000;
	setp.gt.f32 	%p23, %f2, 0f3F800000;
	or.pred  	%p24, %p22, %p23;
	setp.lt.f32 	%p25, %f1, 0f00000000;
	setp.gt.f32 	%p26, %f1, 0f3F800000;
	or.pred  	%p27, %p25, %p26;
	or.pred  	%p29, %p24, %p27;
	@%p29 bra 	$L__BB0_12;
	cvt.f64.f32 	%fd60, %f1;
	fma.rn.f64 	%fd63, %fd5, %fd60, %fd1;
	fma.rn.f64 	%fd64, %fd6, %fd60, %fd2;
$L__BB0_12:
	ld.param.u64 	%rd13, [_Z39line_intersect_brute_unoptimized_deviceP9line_descP10point_desci_param_1];
	mul.wide.s32 	%rd9, %r16, 16;
	cvta.to.global.u64 	%rd10, %rd13;
	add.s64 	%rd11, %rd10, %rd9;
	st.global.f64 	[%rd11], %fd63;
	st.global.f64 	[%rd11+8], %fd64;
$L__BB0_13:
	add.s32 	%r18, %r18, 1;
	add.s32 	%r17, %r5, 1;
	add.s32 	%r15, %r5, 2;
	add.s32 	%r16, %r16, 1;
	setp.lt.s32 	%p30, %r15, %r10;
	@%p30 bra 	$L__BB0_3;
$L__BB0_14:
	ret;

}
	// .globl	_Z37line_intersect_brute_optimized_deviceP9line_descP10point_desci
.visible .entry _Z37line_intersect_brute_optimized_deviceP9line_descP10point_desci(
	.param .u64 .ptr .align 1 _Z37line_intersect_brute_optimized_deviceP9line_descP10point_desci_param_0,
	.param .u64 .ptr .align 1 _Z37line_intersect_brute_optimized_deviceP9line_descP10point_desci_param_1,
	.param .u32 _Z37line_intersect_brute_optimized_deviceP9line_descP10point_desci_param_2
)
{
	.reg .pred 	%p<70>;
	.reg .b32 	%r<65>;
	.reg .b32 	%f<5>;
	.reg .b64 	%rd<18>;
	.reg .b64 	%fd<151>;

	ld.param.u64 	%rd2, [_Z37line_intersect_brute_optimized_deviceP9line_descP10point_desci_param_0];
	ld.param.u32 	%r34, [_Z37line_intersect_brute_optimized_deviceP9line_descP10point_desci_param_2];
	cvta.to.global.u64 	%rd1, %rd2;
	mov.u32 	%r1, %tid.x;
	mov.u32 	%r2, %ntid.x;
	mov.u32 	%r55, %ctaid.x;
	mad.lo.s32 	%r61, %r2, %r55, %r1;
	setp.ge.s32 	%p1, %r61, %r34;
	@%p1 bra 	$L__BB1_2;
	mul.wide.s32 	%rd4, %r61, 32;
	add.s64 	%rd5, %rd1, %rd4;
	ld.global.f64 	%fd143, [%rd5];
	ld.global.f64 	%fd144, [%rd5+8];
	ld.global.f64 	%fd145, [%rd5+16];
	ld.global.f64 	%fd146, [%rd5+24];
$L__BB1_2:
	mov.u32 	%r5, %nctaid.x;
	and.b32  	%r35, %r5, 1;
	setp.eq.b32 	%p2, %r35, 1;
	shr.u32 	%r36, %r5, 1;
	setp.lt.u32 	%p3, %r55, %r36;
	or.pred  	%p4, %p2, %p3;
	selp.u32 	%r39, 1, 0, %p4;
	add.s32 	%r6, %r36, %r39;
	setp.lt.u32 	%p5, %r6, 2;
	@%p5 bra 	$L__BB1_20;
	sub.f64 	%fd21, %fd145, %fd143;
	sub.f64 	%fd22, %fd146, %fd144;
	mov.b32 	%r56, 1;
$L__BB1_4:
	add.s32 	%r41, %r55, 1;
	rem.u32 	%r55, %r41, %r5;
	mul.lo.s32 	%r57, %r55, %r2;
	add.s32 	%r11, %r57, %r1;
	setp.ge.u32 	%p6, %r11, %r34;
	@%p6 bra 	$L__BB1_6;
	ld.param.u64 	%rd15, [_Z37line_intersect_brute_optimized_deviceP9line_descP10point_desci_param_0];
	cvta.to.global.u64 	%rd6, %rd15;
	mul.wide.u32 	%rd7, %r11, 32;
	add.s64 	%rd8, %rd6, %rd7;
	ld.global.f64 	%fd64, [%rd8];
	ld.global.f64 	%fd65, [%rd8+8];
	ld.global.f64 	%fd66, [%rd8+16];
	ld.global.f64 	%fd67, [%rd8+24];
	shl.b32 	%r42, %r1, 5;
	mov.u32 	%r43, s_base_array;
	add.s32 	%r44, %r43, %r42;
	st.shared.v2.f64 	[%r44], {%fd64, %fd65};
	st.shared.v2.f64 	[%r44+16], {%fd66, %fd67};
$L__BB1_6:
	neg.s32 	%r60, %r2;
	bar.sync 	0;
	mad.lo.s32 	%r58, %r34, %r61, %r57;
	mov.u32 	%r46, s_base_array;
	add.s32 	%r59, %r46, 16;
$L__BB1_7:
	setp.ge.s32 	%p7, %r61, %r34;
	setp.ge.u32 	%p8, %r57, %r34;
	or.pred  	%p9, %p7, %p8;
	@%p9 bra 	$L__BB1_18;
	ld.shared.v2.f64 	{%fd23, %fd24}, [%r59+-16];
	ld.shared.v2.f64 	{%fd25, %fd26}, [%r59];
	sub.f64 	%fd68, %fd23, %fd143;
	sub.f64 	%fd69, %fd24, %fd144;
	sub.f64 	%fd70, %fd25, %fd143;
	sub.f64 	%fd71, %fd26, %fd144;
	mul.f64 	%fd72, %fd21, %fd69;
	mul.f64 	%fd73, %fd22, %fd68;
	sub.f64 	%fd27, %fd72, %fd73;
	mul.f64 	%fd74, %fd21, %fd71;
	mul.f64 	%fd75, %fd22, %fd70;
	sub.f64 	%fd76, %fd74, %fd75;
	setp.lt.f64 	%p10, %fd27, 0d0000000000000000;
	setp.lt.f64 	%p11, %fd76, 0d0000000000000000;
	and.pred  	%p12, %p10, %p11;
	@%p12 bra 	$L__BB1_18;
	setp.gt.f64 	%p13, %fd27, 0d0000000000000000;
	setp.gt.f64 	%p14, %fd76, 0d0000000000000000;
	and.pred  	%p15, %p13, %p14;
	@%p15 bra 	$L__BB1_18;
	setp.eq.f64 	%p16, %fd27, 0d0000000000000000;
	setp.eq.f64 	%p17, %fd76, 0d0000000000000000;
	and.pred  	%p18, %p16, %p17;
	@%p18 bra 	$L__BB1_18;
	sub.f64 	%fd77, %fd23, %fd25;
	sub.f64 	%fd78, %fd24, %fd26;
	sub.f64 	%fd29, %fd143, %fd23;
	sub.f64 	%fd79, %fd144, %fd24;
	sub.f64 	%fd80, %fd145, %fd23;
	sub.f64 	%fd81, %fd146, %fd24;
	mul.f64 	%fd82, %fd79, %fd77;
	mul.f64 	%fd83, %fd29, %fd78;
	sub.f64 	%fd30, %fd82, %fd83;
	mul.f64 	%fd84, %fd81, %fd77;
	mul.f64 	%fd85, %fd80, %fd78;
	sub.f64 	%fd31, %fd84, %fd85;
	setp.lt.f64 	%p19, %fd30, 0d0000000000000000;
	setp.lt.f64 	%p20, %fd31, 0d0000000000000000;
	and.pred  	%p21, %p19, %p20;
	@%p21 bra 	$L__BB1_18;
	setp.gt.f64 	%p22, %fd30, 0d0000000000000000;
	setp.gt.f64 	%p23, %fd31, 0d0000000000000000;
	and.pred  	%p24, %p22, %p23;
	@%p24 bra 	$L__BB1_18;
	setp.eq.f64 	%p25, %fd30, 0d0000000000000000;
	setp.eq.f64 	%p26, %fd31, 0d0000000000000000;
	and.pred  	%p27, %p25, %p26;
	mov.f64 	%fd147, 0d0000000000000000;
	mov.f64 	%fd148, 0d0000000000000000;
	@%p27 bra 	$L__BB1_18;
	sub.f64 	%fd32, %fd25, %fd23;
	sub.f64 	%fd33, %fd26, %fd24;
	mul.f64 	%fd34, %fd22, %fd32;
	mul.f64 	%fd35, %fd21, %fd33;
	setp.eq.f64 	%p28, %fd34, %fd35;
	@%p28 bra 	$L__BB1_17;
	mul.f64 	%fd88, %fd22, %fd29;
	mul.f64 	%fd89, %fd144, %fd21;
	sub.f64 	%fd90, %fd89, %fd88;
	mul.f64 	%fd91, %fd21, %fd24;
	sub.f64 	%fd92, %fd90, %fd91;
	neg.f64 	%fd93, %fd92;
	sub.f64 	%fd94, %fd34, %fd35;
	div.rn.f64 	%fd95, %fd93, %fd94;
	cvt.rn.f32.f64 	%f3, %fd95;
	mul.f64 	%fd96, %fd144, %fd32;
	mul.f64 	%fd97, %fd29, %fd33;
	sub.f64 	%fd98, %fd96, %fd97;
	mul.f64 	%fd99, %fd24, %fd32;
	sub.f64 	%fd100, %fd98, %fd99;
	neg.f64 	%fd101, %fd100;
	div.rn.f64 	%fd102, %fd101, %fd94;
	cvt.rn.f32.f64 	%f1, %fd102;
	setp.lt.f32 	%p29, %f3, 0f00000000;
	setp.gt.f32 	%p30, %f3, 0f3F800000;
	or.pred  	%p31, %p29, %p30;
	setp.lt.f32 	%p32, %f1, 0f00000000;
	setp.gt.f32 	%p33, %f1, 0f3F800000;
	or.pred  	%p34, %p32, %p33;
	or.pred  	%p36, %p31, %p34;
	@%p36 bra 	$L__BB1_17;
	cvt.f64.f32 	%fd103, %f1;
	fma.rn.f64 	%fd147, %fd21, %fd103, %fd143;
	fma.rn.f64 	%fd148, %fd22, %fd103, %fd144;
$L__BB1_17:
	ld.param.u64 	%rd16, [_Z37line_intersect_brute_optimized_deviceP9line_descP10point_desci_param_1];
	cvta.to.global.u64 	%rd9, %rd16;
	mul.wide.u32 	%rd10, %r58, 16;
	add.s64 	%rd11, %rd9, %rd10;
	st.global.f64 	[%rd11], %fd147;
	st.global.f64 	[%rd11+8], %fd148;
$L__BB1_18:
	add.s32 	%r60, %r60, 1;
	setp.ne.s32 	%p37, %r60, 0;
	add.s32 	%r59, %r59, 32;
	add.s32 	%r58, %r58, 1;
	add.s32 	%r57, %r57, 1;
	@%p37 bra 	$L__BB1_7;
	bar.sync 	0;
	add.s32 	%r56, %r56, 1;
	setp.ne.s32 	%p38, %r56, %r6;
	@%p38 bra 	$L__BB1_4;
$L__BB1_20:
	setp.ge.s32 	%p39, %r61, %r34;
	@%p39 bra 	$L__BB1_22;
	shl.b32 	%r47, %r1, 5;
	mov.u32 	%r48, s_base_array;
	add.s32 	%r49, %r48, %r47;
	st.shared.v2.f64 	[%r49], {%fd143, %fd144};
	st.shared.v2.f64 	[%r49+16], {%fd145, %fd146};
$L__BB1_22:
	bar.sync 	0;
	add.s32 	%r50, %r1, 1;
	setp.ge.u32 	%p40, %r50, %r2;
	@%p40 bra 	$L__BB1_36;
	sub.f64 	%fd40, %fd145, %fd143;
	sub.f64 	%fd41, %fd146, %fd144;
	mul.f64 	%fd42, %fd144, %fd40;
	sub.s32 	%r64, %r1, %r2;
	shl.b32 	%r51, %r1, 5;
	mov.u32 	%r52, s_base_array;
	add.s32 	%r53, %r51, %r52;
	add.s32 	%r63, %r53, 48;
	mad.lo.s32 	%r62, %r34, %r61, %r61;
$L__BB1_24:
	add.s32 	%r61, %r61, 1;
	setp.ge.u32 	%p41, %r61, %r34;
	@%p41 bra 	$L__BB1_35;
	ld.shared.v2.f64 	{%fd43, %fd44}, [%r63+-16];
	ld.shared.v2.f64 	{%fd45, %fd46}, [%r63];
	sub.f64 	%fd104, %fd43, %fd143;
	sub.f64 	%fd105, %fd44, %fd144;
	sub.f64 	%fd106, %fd45, %fd143;
	sub.f64 	%fd107, %fd46, %fd144;
	mul.f64 	%fd108, %fd40, %fd105;
	mul.f64 	%fd109, %fd41, %fd104;
	sub.f64 	%fd47, %fd108, %fd109;
	mul.f64 	%fd110, %fd40, %fd107;
	mul.f64 	%fd111, %fd41, %fd106;
	sub.f64 	%fd112, %fd110, %fd111;
	setp.lt.f64 	%p42, %fd47, 0d0000000000000000;
	setp.lt.f64 	%p43, %fd112, 0d0000000000000000;
	and.pred  	%p44, %p42, %p43;
	@%p44 bra 	$L__BB1_35;
	setp.gt.f64 	%p45, %fd47, 0d0000000000000000;
	setp.gt.f64 	%p46, %fd112, 0d0000000000000000;
	and.pred  	%p47, %p45, %p46;
	@%p47 bra 	$L__BB1_35;
	setp.eq.f64 	%p48, %fd47, 0d0000000000000000;
	setp.eq.f64 	%p49, %fd112, 0d0000000000000000;
	and.pred  	%p50, %p48, %p49;
	@%p50 bra 	$L__BB1_35;
	sub.f64 	%fd113, %fd43, %fd45;
	sub.f64 	%fd114, %fd44, %fd46;
	sub.f64 	%fd49, %fd143, %fd43;
	sub.f64 	%fd115, %fd144, %fd44;
	sub.f64 	%fd116, %fd145, %fd43;
	sub.f64 	%fd117, %fd146, %fd44;
	mul.f64 	%fd118, %fd115, %fd113;
	mul.f64 	%fd119, %fd49, %fd114;
	sub.f64 	%fd50, %fd118, %fd119;
	mul.f64 	%fd120, %fd117, %fd113;
	mul.f64 	%fd121, %fd116, %fd114;
	sub.f64 	%fd51, %fd120, %fd121;
	setp.lt.f64 	%p51, %fd50, 0d0000000000000000;
	setp.lt.f64 	%p52, %fd51, 0d0000000000000000;
	and.pred  	%p53, %p51, %p52;
	@%p53 bra 	$L__BB1_35;
	setp.gt.f64 	%p54, %fd50, 0d0000000000000000;
	setp.gt.f64 	%p55, %fd51, 0d0000000000000000;
	and.pred  	%p56, %p54, %p55;
	@%p56 bra 	$L__BB1_35;
	setp.eq.f64 	%p57, %fd50, 0d0000000000000000;
	setp.eq.f64 	%p58, %fd51, 0d0000000000000000;
	and.pred  	%p59, %p57, %p58;
	mov.f64 	%fd149, 0d0000000000000000;
	mov.f64 	%fd150, 0d0000000000000000;
	@%p59 bra 	$L__BB1_35;
	sub.f64 	%fd52, %fd45, %fd43;
	sub.f64 	%fd53, %fd46, %fd44;
	mul.f64 	%fd54, %fd41, %fd52;
	mul.f64 	%fd55, %fd40, %fd53;
	setp.eq.f64 	%p60, %fd54, %fd55;
	@%p60 bra 	$L__BB1_34;
	mul.f64 	%fd124, %fd41, %fd49;
	sub.f64 	%fd125, %fd42, %fd124;
	mul.f64 	%fd126, %fd40, %fd44;
	sub.f64 	%fd127, %fd125, %fd126;
	neg.f64 	%fd128, %fd127;
	sub.f64 	%fd129, %fd54, %fd55;
	div.rn.f64 	%fd130, %fd128, %fd129;
	cvt.rn.f32.f64 	%f4, %fd130;
	mul.f64 	%fd131, %fd144, %fd52;
	mul.f64 	%fd132, %fd49, %fd53;
	sub.f64 	%fd133, %fd131, %fd132;
	mul.f64 	%fd134, %fd44, %fd52;
	sub.f64 	%fd135, %fd133, %fd134;
	neg.f64 	%fd136, %fd135;
	div.rn.f64 	%fd137, %fd136, %fd129;
	cvt.rn.f32.f64 	%f2, %fd137;
	setp.lt.f32 	%p61, %f4, 0f00000000;
	setp.gt.f32 	%p62, %f4, 0f3F800000;
	or.pred  	%p63, %p61, %p62;
	setp.lt.f32 	%p64, %f2, 0f00000000;
	setp.gt.f32 	%p65, %f2, 0f3F800000;
	or.pred  	%p66, %p64, %p65;
	or.pred  	%p68, %p63, %p66;
	@%p68 bra 	$L__BB1_34;
	cvt.f64.f32 	%fd138, %f2;
	fma.rn.f64 	%fd149, %fd40, %fd138, %fd143;
	fma.rn.f64 	%fd150, %fd41, %fd138, %fd144;
$L__BB1_34:
	ld.param.u64 	%rd17, [_Z37line_intersect_brute_optimized_deviceP9line_descP10point_desci_param_1];
	add.s32 	%r54, %r62, 1;
	cvta.to.global.u64 	%rd12, %rd17;
	mul.wide.u32 	%rd13, %r54, 16;
	add.s64 	%rd14, %rd12, %rd13;
	st.global.f64 	[%rd14], %fd149;
	st.global.f64 	[%rd14+8], %fd150;
$L__BB1_35:
	add.s32 	%r64, %r64, 1;
	add.s32 	%r63, %r63, 32;
	add.s32 	%r62, %r62, 1;
	setp.ne.s32 	%p69, %r64, -1;
	@%p69 bra 	$L__BB1_24;
$L__BB1_36:
	ret;

}
	// .globl	_ZN3cub18CUB_300001_SM_10006detail11EmptyKernelIvEEvv
.visible .entry _ZN3cub18CUB_300001_SM_10006detail11EmptyKernelIvEEvv()
{


	ret;

}


// ===== COMPILED SASS (sm_100) =====

	.target	sm_100

	.elftype	@"ET_EXEC"


//--------------------- .note.nv.tkinfo           --------------------------
	.section	.note.nv.tkinfo,"",@"SHT_NOTE"
	.sectionflags	@"SHF_NOTE_NV_TKINFO"
	.tkinfo
        /*0018*/ 	.word	0x00000002
        /*0030*/ 	.string	""
        /*0030*/ 	.string	"ptxas"
        /*0030*/ 	.string	"Cuda compilation tools, release 13.0, V13.0.88"
        /*0030*/ 	.string	"Build cuda_13.0.r13.0/compiler.36424714_0"
        /*0030*/ 	.string	"-arch sm_100 -m 64 "



//--------------------- .note.nv.cuinfo           --------------------------
	.section	.note.nv.cuinfo,"",@"SHT_NOTE"
	.sectionflags	@"SHF_NOTE_NV_CUINFO"
        /*0018*/ 	.short	0x0002
        /*001a*/ 	.short	0x0064
        /*001c*/ 	.short	0x0082
	.zero		2


//--------------------- .nv.info                  --------------------------
	.section	.nv.info,"",@"SHT_CUDA_INFO"
	.align	4


	//----- nvinfo : EIATTR_REGCOUNT
	.align		4
        /*0000*/ 	.byte	0x04, 0x2f
        /*0002*/ 	.short	(.L_46 - .L_45)
	.align		4
.L_45:
        /*0004*/ 	.word	index@(_Z39line_intersect_brute_unoptimized_deviceP9line_descP10point_desci)
        /*0008*/ 	.word	0x00000034


	//----- nvinfo : EIATTR_FRAME_SIZE
	.align		4
.L_46:
        /*000c*/ 	.byte	0x04, 0x11
        /*000e*/ 	.short	(.L_48 - .L_47)
	.align		4
.L_47:
        /*0010*/ 	.word	index@($__internal_1_$__cuda_sm20_div_rn_f64_full)
        /*0014*/ 	.word	0x00000000


	//----- nvinfo : EIATTR_FRAME_SIZE
	.align		4
.L_48:
        /*0018*/ 	.byte	0x04, 0x11
        /*001a*/ 	.short	(.L_50 - .L_49)
	.align		4
.L_49:
        /*001c*/ 	.word	index@(_Z39line_intersect_brute_unoptimized_deviceP9line_descP10point_desci)
        /*0020*/ 	.word	0x00000000


	//----- nvinfo : EIATTR_REGCOUNT
	.align		4
.L_50:
        /*0024*/ 	.byte	0x04, 0x2f
        /*0026*/ 	.short	(.L_52 - .L_51)
	.align		4
.L_51:
        /*0028*/ 	.word	index@(_Z37line_intersect_brute_optimized_deviceP9line_descP10point_desci)
        /*002c*/ 	.word	0x00000038


	//----- nvinfo : EIATTR_FRAME_SIZE
	.align		4
.L_52:
        /*0030*/ 	.byte	0x04, 0x11
        /*0032*/ 	.short	(.L_54 - .L_53)
	.align		4
.L_53:
        /*0034*/ 	.word	index@($__internal_0_$__cuda_sm20_div_rn_f64_full)
        /*0038*/ 	.word	0x00000000


	//----- nvinfo : EIATTR_FRAME_SIZE
	.align		4
.L_54:
        /*003c*/ 	.byte	0x04, 0x11
        /*003e*/ 	.short	(.L_56 - .L_55)
	.align		4
.L_55:
        /*0040*/ 	.word	index@(_Z37line_intersect_brute_optimized_deviceP9line_descP10point_desci)
        /*0044*/ 	.word	0x00000000


	//----- nvinfo : EIATTR_REGCOUNT
	.align		4
.L_56:
        /*0048*/ 	.byte	0x04, 0x2f
        /*004a*/ 	.short	(.L_58 - .L_57)
	.align		4
.L_57:
        /*004c*/ 	.word	index@(_ZN3cub18CUB_300001_SM_10006detail11EmptyKernelIvEEvv)
        /*0050*/ 	.word	0x00000004


	//----- nvinfo : EIATTR_FRAME_SIZE
	.align		4
.L_58:
        /*0054*/ 	.byte	0x04, 0x11
        /*0056*/ 	.short	(.L_60 - .L_59)
	.align		4
.L_59:
        /*0058*/ 	.word	index@(_ZN3cub18CUB_300001_SM_10006detail11EmptyKernelIvEEvv)
        /*005c*/ 	.word	0x00000000


	//----- nvinfo : EIATTR_MIN_STACK_SIZE
	.align		4
.L_60:
        /*0060*/ 	.byte	0x04, 0x12
        /*0062*/ 	.short	(.L_62 - .L_61)
	.align		4
.L_61:
        /*0064*/ 	.word	index@(_ZN3cub18CUB_300001_SM_10006detail11EmptyKernelIvEEvv)
        /*0068*/ 	.word	0x00000000


	//----- nvinfo : EIATTR_MIN_STACK_SIZE
	.align		4
.L_62:
        /*006c*/ 	.byte	0x04, 0x12
        /*006e*/ 	.short	(.L_64 - .L_63)
	.align		4
.L_63:
        /*0070*/ 	.word	index@(_Z37line_intersect_brute_optimized_deviceP9line_descP10point_desci)
        /*0074*/ 	.word	0x00000000


	//----- nvinfo : EIATTR_MIN_STACK_SIZE
	.align		4
.L_64:
        /*0078*/ 	.byte	0x04, 0x12
        /*007a*/ 	.short	(.L_66 - .L_65)
	.align		4
.L_65:
        /*007c*/ 	.word	index@(_Z39line_intersect_brute_unoptimized_deviceP9line_descP10point_desci)
        /*0080*/ 	.word	0x00000000
.L_66:


//--------------------- .nv.compat                --------------------------
	.section	.nv.compat,"",@"SHT_CUDA_COMPAT_INFO"
	.align	4
        /*0000*/ 	.byte	0x02, 0x09, 0x00, 0x00, 0x02, 0x02, 0x01, 0x00, 0x02, 0x05, 0x05, 0x00, 0x03, 0x07, 0x01, 0x01
        /*0010*/ 	.byte	0x02, 0x03, 0x00, 0x00, 0x02, 0x06, 0x01, 0x00, 0x04, 0x0b, 0x08, 0x00, 0x01, 0x00, 0x00, 0x00
        /*0020*/ 	.byte	0x00, 0x00, 0x00, 0x00


//--------------------- .nv.info._ZN3cub18CUB_300001_SM_10006detail11EmptyKernelIvEEvv --------------------------
	.section	.nv.info._ZN3cub18CUB_300001_SM_10006detail11EmptyKernelIvEEvv,"",@"SHT_CUDA_INFO"
	.sectionflags	@""
	.align	4


	//----- nvinfo : EIATTR_CUDA_API_VERSION
	.align		4
        /*0000*/ 	.byte	0x04, 0x37
        /*0002*/ 	.short	(.L_68 - .L_67)
.L_67:
        /*0004*/ 	.word	0x00000082


	//----- nvinfo : EIATTR_SPARSE_MMA_MASK
	.align		4
.L_68:
        /*0008*/ 	.byte	0x03, 0x50
        /*000a*/ 	.short	0x0000


	//----- nvinfo : EIATTR_MAXREG_COUNT
	.align		4
        /*000c*/ 	.byte	0x03, 0x1b
        /*000e*/ 	.short	0x00ff


	//----- nvinfo : EIATTR_MERCURY_ISA_VERSION
	.align		4
        /*0010*/ 	.byte	0x03, 0x5f
        /*0012*/ 	.short	0x0101


	//----- nvinfo : EIATTR_VRC_CTA_INIT_COUNT
	.align		4
        /*0014*/ 	.byte	0x02, 0x4a
	.zero		1
	.zero		1


	//----- nvinfo : EIATTR_EXIT_INSTR_OFFSETS
	.align		4
        /*0018*/ 	.byte	0x04, 0x1c
        /*001a*/ 	.short	(.L_70 - .L_69)


	//   ....[0]....
.L_69:
        /*001c*/ 	.word	0x00000010


	//----- nvinfo : EIATTR_SW_WAR
	.align		4
.L_70:
        /*0020*/ 	.byte	0x04, 0x36
        /*0022*/ 	.short	(.L_72 - .L_71)
.L_71:
        /*0024*/ 	.word	0x00000008
.L_72:


//--------------------- .nv.info._Z37line_intersect_brute_optimized_deviceP9line_descP10point_desci --------------------------
	.section	.nv.info._Z37line_intersect_brute_optimized_deviceP9line_descP10point_desci,"",@"SHT_CUDA_INFO"
	.sectionflags	@""
	.align	4


	//----- nvinfo : EIATTR_CUDA_API_VERSION
	.align		4
        /*0000*/ 	.byte	0x04, 0x37
        /*0002*/ 	.short	(.L_74 - .L_73)
.L_73:
        /*0004*/ 	.word	0x00000082


	//----- nvinfo : EIATTR_KPARAM_INFO
	.align		4
.L_74:
        /*0008*/ 	.byte	0x04, 0x17
        /*000a*/ 	.short	(.L_76 - .L_75)
.L_75:
        /*000c*/ 	.word	0x00000000
        /*0010*/ 	.short	0x0002
        /*0012*/ 	.short	0x0010
        /*0014*/ 	.byte	0x00, 0xf0, 0x11, 0x00


	//----- nvinfo : EIATTR_KPARAM_INFO
	.align		4
.L_76:
        /*0018*/ 	.byte	0x04, 0x17
        /*001a*/ 	.short	(.L_78 - .L_77)
.L_77:
        /*001c*/ 	.word	0x00000000
        /*0020*/ 	.short	0x0001
        /*0022*/ 	.short	0x0008
        /*0024*/ 	.byte	0x00, 0xf5, 0x21, 0x00


	//----- nvinfo : EIATTR_KPARAM_INFO
	.align		4
.L_78:
        /*0028*/ 	.byte	0x04, 0x17
        /*002a*/ 	.short	(.L_80 - .L_79)
.L_79:
        /*002c*/ 	.word	0x00000000
        /*0030*/ 	.short	0x0000
        /*0032*/ 	.short	0x0000
        /*0034*/ 	.byte	0x00, 0xf5, 0x21, 0x00


	//----- nvinfo : EIATTR_SPARSE_MMA_MASK
	.align		4
.L_80:
        /*0038*/ 	.byte	0x03, 0x50
        /*003a*/ 	.short	0x0000


	//----- nvinfo : EIATTR_MAXREG_COUNT
	.align		4
        /*003c*/ 	.byte	0x03, 0x1b
        /*003e*/ 	.short	0x00ff


	//----- nvinfo : EIATTR_NUM_BARRIERS
	.align		4
        /*0040*/ 	.byte	0x02, 0x4c
        /*0042*/ 	.byte	0x01
	.zero		1


	//----- nvinfo : EIATTR_MERCURY_ISA_VERSION
	.align		4
        /*0044*/ 	.byte	0x03, 0x5f
        /*0046*/ 	.short	0x0101


	//----- nvinfo : EIATTR_VRC_CTA_INIT_COUNT
	.align		4
        /*0048*/ 	.byte	0x02, 0x4a
	.zero		1
	.zero		1


	//----- nvinfo : EIATTR_EXIT_INSTR_OFFSETS
	.align		4
        /*004c*/ 	.byte	0x04, 0x1c
        /*004e*/ 	.short	(.L_82 - .L_81)


	//   ....[0]....
.L_81:
        /*0050*/ 	.word	0x00000cf0


	//   ....[1]....
        /*0054*/ 	.word	0x00001590


	//----- nvinfo : EIATTR_CRS_STACK_SIZE
	.align		4
.L_82:
        /*0058*/ 	.byte	0x04, 0x1e
        /*005a*/ 	.short	(.L_84 - .L_83)
.L_83:
        /*005c*/ 	.word	0x00000000


	//----- nvinfo : EIATTR_CBANK_PARAM_SIZE
	.align		4
.L_84:
        /*0060*/ 	.byte	0x03, 0x19
        /*0062*/ 	.short	0x0014


	//----- nvinfo : EIATTR_PARAM_CBANK
	.align		4
        /*0064*/ 	.byte	0x04, 0x0a
        /*0066*/ 	.short	(.L_86 - .L_85)
	.align		4
.L_85:
        /*0068*/ 	.word	index@(.nv.constant0._Z37line_intersect_brute_optimized_deviceP9line_descP10point_desci)
        /*006c*/ 	.short	0x0380
        /*006e*/ 	.short	0x0014


	//----- nvinfo : EIATTR_SW_WAR
	.align		4
.L_86:
        /*0070*/ 	.byte	0x04, 0x36
        /*0072*/ 	.short	(.L_88 - .L_87)
.L_87:
        /*0074*/ 	.word	0x00000008
.L_88:


//--------------------- .nv.info._Z39line_intersect_brute_unoptimized_deviceP9line_descP10point_desci --------------------------
	.section	.nv.info._Z39line_intersect_brute_unoptimized_deviceP9line_descP10point_desci,"",@"SHT_CUDA_INFO"
	.sectionflags	@""
	.align	4


	//----- nvinfo : EIATTR_CUDA_API_VERSION
	.align		4
        /*0000*/ 	.byte	0x04, 0x37
        /*0002*/ 	.short	(.L_90 - .L_89)
.L_89:
        /*0004*/ 	.word	0x00000082


	//----- nvinfo : EIATTR_KPARAM_INFO
	.align		4
.L_90:
        /*0008*/ 	.byte	0x04, 0x17
        /*000a*/ 	.short	(.L_92 - .L_91)
.L_91:
        /*000c*/ 	.word	0x00000000
        /*0010*/ 	.short	0x0002
        /*0012*/ 	.short	0x0010
        /*0014*/ 	.byte	0x00, 0xf0, 0x11, 0x00


	//----- nvinfo : EIATTR_KPARAM_INFO
	.align		4
.L_92:
        /*0018*/ 	.byte	0x04, 0x17
        /*001a*/ 	.short	(.L_94 - .L_93)
.L_93:
        /*001c*/ 	.word	0x00000000
        /*0020*/ 	.short	0x0001
        /*0022*/ 	.short	0x0008
        /*0024*/ 	.byte	0x00, 0xf5, 0x21, 0x00


	//----- nvinfo : EIATTR_KPARAM_INFO
	.align		4
.L_94:
        /*0028*/ 	.byte	0x04, 0x17
        /*002a*/ 	.short	(.L_96 - .L_95)
.L_95:
        /*002c*/ 	.word	0x00000000
        /*0030*/ 	.short	0x0000
        /*0032*/ 	.short	0x0000
        /*0034*/ 	.byte	0x00, 0xf5, 0x21, 0x00


	//----- nvinfo : EIATTR_SPARSE_MMA_MASK
	.align		4
.L_96:
        /*0038*/ 	.byte	0x03, 0x50
        /*003a*/ 	.short	0x0000


	//----- nvinfo : EIATTR_MAXREG_COUNT
	.align		4
        /*003c*/ 	.byte	0x03, 0x1b
        /*003e*/ 	.short	0x00ff


	//----- nvinfo : EIATTR_MERCURY_ISA_VERSION
	.align		4
        /*0040*/ 	.byte	0x03, 0x5f
        /*0042*/ 	.short	0x0101


	//----- nvinfo : EIATTR_VRC_CTA_INIT_COUNT
	.align		4
        /*0044*/ 	.byte	0x02, 0x4a
	.zero		1
	.zero		1


	//----- nvinfo : EIATTR_EXIT_INSTR_OFFSETS
	.align		4
        /*0048*/ 	.byte	0x04, 0x1c
        /*004a*/ 	.short	(.L_98 - .L_97)


	//   ....[0]....
.L_97:
        /*004c*/ 	.word	0x00000070


	//   ....[1]....
        /*0050*/ 	.word	0x000000a0


	//   ....[2]....
        /*0054*/ 	.word	0x00000980


	//----- nvinfo : EIATTR_CRS_STACK_SIZE
	.align		4
.L_98:
        /*0058*/ 	.byte	0x04, 0x1e
        /*005a*/ 	.short	(.L_100 - .L_99)
.L_99:
        /*005c*/ 	.word	0x00000000


	//----- nvinfo : EIATTR_CBANK_PARAM_SIZE
	.align		4
.L_100:
        /*0060*/ 	.byte	0x03, 0x19
        /*0062*/ 	.short	0x0014


	//----- nvinfo : EIATTR_PARAM_CBANK
	.align		4
        /*0064*/ 	.byte	0x04, 0x0a
        /*0066*/ 	.short	(.L_102 - .L_101)
	.align		4
.L_101:
        /*0068*/ 	.word	index@(.nv.constant0._Z39line_intersect_brute_unoptimized_deviceP9line_descP10point_desci)
        /*006c*/ 	.short	0x0380
        /*006e*/ 	.short	0x0014


	//----- nvinfo : EIATTR_SW_WAR
	.align		4
.L_102:
        /*0070*/ 	.byte	0x04, 0x36
        /*0072*/ 	.short	(.L_104 - .L_103)
.L_103:
        /*0074*/ 	.word	0x00000008
.L_104:


//--------------------- .nv.callgraph             --------------------------
	.section	.nv.callgraph,"",@"SHT_CUDA_CALLGRAPH"
	.align	4
	.sectionentsize	8
	.align		4
        /*0000*/ 	.word	0x00000000
	.align		4
        /*0004*/ 	.word	0xffffffff
	.align		4
        /*0008*/ 	.word	0x00000000
	.align		4
        /*000c*/ 	.word	0xfffffffe
	.align		4
        /*0010*/ 	.word	0x00000000
	.align		4
        /*0014*/ 	.word	0xfffffffd
	.align		4
        /*0018*/ 	.word	0x00000000
	.align		4
        /*001c*/ 	.word	0xfffffffc


//--------------------- .nv.constant4             --------------------------
	.section	.nv.constant4,"a",@progbits
	.align	8
	.align		8
.nv.constant4:
        /*0000*/ 	.dword	_ZN34_INTERNAL_b762f3fe_4_k_cu_1162b35b4cuda3std3__45__cpo5beginE
	.align		8
        /*0008*/ 	.dword	_ZN34_INTERNAL_b762f3fe_4_k_cu_1162b35b4cuda3std3__45__cpo3endE
	.align		8
        /*0010*/ 	.dword	_ZN34_INTERNAL_b762f3fe_4_k_cu_1162b35b4cuda3std3__45__cpo6cbeginE
	.align		8
        /*0018*/ 	.dword	_ZN34_INTERNAL_b762f3fe_4_k_cu_1162b35b4cuda3std3__45__cpo4cendE
	.align		8
        /*0020*/ 	.dword	_ZN34_INTERNAL_b762f3fe_4_k_cu_1162b35b4cuda3std3__45__cpo6rbeginE
	.align		8
        /*0028*/ 	.dword	_ZN34_INTERNAL_b762f3fe_4_k_cu_1162b35b4cuda3std3__45__cpo4rendE
	.align		8
        /*0030*/ 	.dword	_ZN34_INTERNAL_b762f3fe_4_k_cu_1162b35b4cuda3std3__45__cpo7crbeginE
	.align		8
        /*0038*/ 	.dword	_ZN34_INTERNAL_b762f3fe_4_k_cu_1162b35b4cuda3std3__45__cpo5crendE
	.align		8
        /*0040*/ 	.dword	_ZN34_INTERNAL_b762f3fe_4_k_cu_1162b35b4cuda3std3__436_GLOBAL__N__b762f3fe_4_k_cu_1162b35b6ignoreE
	.align		8
        /*0048*/ 	.dword	_ZN34_INTERNAL_b762f3fe_4_k_cu_1162b35b4cuda3std3__419piecewise_constructE
	.align		8
        /*0050*/ 	.dword	_ZN34_INTERNAL_b762f3fe_4_k_cu_1162b35b4cuda3std3__48in_placeE
	.align		8
        /*0058*/ 	.dword	_ZN34_INTERNAL_b762f3fe_4_k_cu_1162b35b4cuda3std3__420unreachable_sentinelE
	.align		8
        /*0060*/ 	.dword	_ZN34_INTERNAL_b762f3fe_4_k_cu_1162b35b4cuda3std3__47nulloptE
	.align		8
        /*0068*/ 	.dword	_ZN34_INTERNAL_b762f3fe_4_k_cu_1162b35b4cuda3std3__48unexpectE
	.align		8
        /*0070*/ 	.dword	_ZN34_INTERNAL_b762f3fe_4_k_cu_1162b35b4cuda3std6ranges3__45__cpo4swapE
	.align		8
        /*0078*/ 	.dword	_ZN34_INTERNAL_b762f3fe_4_k_cu_1162b35b4cuda3std6ranges3__45__cpo9iter_moveE
	.align		8
        /*0080*/ 	.dword	_ZN34_INTERNAL_b762f3fe_4_k_cu_1162b35b4cuda3std6ranges3__45__cpo5beginE
	.align		8
        /*0088*/ 	.dword	_ZN34_INTERNAL_b762f3fe_4_k_cu_1162b35b4cuda3std6ranges3__45__cpo3endE
	.align		8
        /*0090*/ 	.dword	_ZN34_INTERNAL_b762f3fe_4_k_cu_1162b35b4cuda3std6ranges3__45__cpo6cbeginE
	.align		8
        /*0098*/ 	.dword	_ZN34_INTERNAL_b762f3fe_4_k_cu_1162b35b4cuda3std6ranges3__45__cpo4cendE
	.align		8
        /*00a0*/ 	.dword	_ZN34_INTERNAL_b762f3fe_4_k_cu_1162b35b4cuda3std6ranges3__45__cpo7advanceE
	.align		8
        /*00a8*/ 	.dword	_ZN34_INTERNAL_b762f3fe_4_k_cu_1162b35b4cuda3std6ranges3__45__cpo9iter_swapE
	.align		8
        /*00b0*/ 	.dword	_ZN34_INTERNAL_b762f3fe_4_k_cu_1162b35b4cuda3std6ranges3__45__cpo4nextE
	.align		8
        /*00b8*/ 	.dword	_ZN34_INTERNAL_b762f3fe_4_k_cu_1162b35b4cuda3std6ranges3__45__cpo4prevE
	.align		8
        /*00c0*/ 	.dword	_ZN34_INTERNAL_b762f3fe_4_k_cu_1162b35b4cuda3std6ranges3__45__cpo4dataE
	.align		8
        /*00c8*/ 	.dword	_ZN34_INTERNAL_b762f3fe_4_k_cu_1162b35b4cuda3std6ranges3__45__cpo5cdataE
	.align		8
        /*00d0*/ 	.dword	_ZN34_INTERNAL_b762f3fe_4_k_cu_1162b35b4cuda3std6ranges3__45__cpo4sizeE
	.align		8
        /*00d8*/ 	.dword	_ZN34_INTERNAL_b762f3fe_4_k_cu_1162b35b4cuda3std6ranges3__45__cpo5ssizeE
	.align		8
        /*00e0*/ 	.dword	_ZN34_INTERNAL_b762f3fe_4_k_cu_1162b35b4cuda3std6ranges3__45__cpo8distanceE
	.align		8
        /*00e8*/ 	.dword	_ZN34_INTERNAL_b762f3fe_4_k_cu_1162b35b6thrust24THRUST_300001_SM_1000_NS8cuda_cub3parE
	.align		8
        /*00f0*/ 	.dword	_ZN34_INTERNAL_b762f3fe_4_k_cu_1162b35b6thrust24THRUST_300001_SM_1000_NS8cuda_cub10par_nosyncE
	.align		8
        /*00f8*/ 	.dword	_ZN34_INTERNAL_b762f3fe_4_k_cu_1162b35b6thrust24THRUST_300001_SM_1000_NS6system6detail10sequential3seqE
	.align		8
        /*0100*/ 	.dword	_ZN34_INTERNAL_b762f3fe_4_k_cu_1162b35b6thrust24THRUST_300001_SM_1000_NS6system3cpp3parE
	.align		8
        /*0108*/ 	.dword	_ZN34_INTERNAL_b762f3fe_4_k_cu_1162b35b6thrust24THRUST_300001_SM_1000_NS12placeholders2_1E
	.align		8
        /*0110*/ 	.dword	_ZN34_INTERNAL_b762f3fe_4_k_cu_1162b35b6thrust24THRUST_300001_SM_1000_NS12placeholders2_2E
	.align		8
        /*0118*/ 	.dword	_ZN34_INTERNAL_b762f3fe_4_k_cu_1162b35b6thrust24THRUST_300001_SM_1000_NS12placeholders2_3E
	.align		8
        /*0120*/ 	.dword	_ZN34_INTERNAL_b762f3fe_4_k_cu_1162b35b6thrust24THRUST_300001_SM_1000_NS12placeholders2_4E
	.align		8
        /*0128*/ 	.dword	_ZN34_INTERNAL_b762f3fe_4_k_cu_1162b35b6thrust24THRUST_300001_SM_1000_NS12placeholders2_5E
	.align		8
        /*0130*/ 	.dword	_ZN34_INTERNAL_b762f3fe_4_k_cu_1162b35b6thrust24THRUST_300001_SM_1000_NS12placeholders2_6E
	.align		8
        /*0138*/ 	.dword	_ZN34_INTERNAL_b762f3fe_4_k_cu_1162b35b6thrust24THRUST_300001_SM_1000_NS12placeholders2_7E
	.align		8
        /*0140*/ 	.dword	_ZN34_INTERNAL_b762f3fe_4_k_cu_1162b35b6thrust24THRUST_300001_SM_1000_NS12placeholders2_8E
	.align		8
        /*0148*/ 	.dword	_ZN34_INTERNAL_b762f3fe_4_k_cu_1162b35b6thrust24THRUST_300001_SM_1000_NS12placeholders2_9E
	.align		8
        /*0150*/ 	.dword	_ZN34_INTERNAL_b762f3fe_4_k_cu_1162b35b6thrust24THRUST_300001_SM_1000_NS12placeholders3_10E
	.align		8
        /*0158*/ 	.dword	_ZN34_INTERNAL_b762f3fe_4_k_cu_1162b35b6thrust24THRUST_300001_SM_1000_NS3seqE
	.align		8
        /*0160*/ 	.dword	_ZN34_INTERNAL_b762f3fe_4_k_cu_1162b35b6thrust24THRUST_300001_SM_1000_NS6deviceE


//--------------------- .text._ZN3cub18CUB_300001_SM_10006detail11EmptyKernelIvEEvv --------------------------
	.section	.text._ZN3cub18CUB_300001_SM_10006detail11EmptyKernelIvEEvv,"ax",@progbits
	.align	128
        .global         _ZN3cub18CUB_300001_SM_10006detail11EmptyKernelIvEEvv
        .type           _ZN3cub18CUB_300001_SM_10006detail11EmptyKernelIvEEvv,@function
        .size           _ZN3cub18CUB_300001_SM_10006detail11EmptyKernelIvEEvv,(.L_x_44 - _ZN3cub18CUB_300001_SM_10006detail11EmptyKernelIvEEvv)
        .other          _ZN3cub18CUB_300001_SM_10006detail11EmptyKernelIvEEvv,@"STO_CUDA_ENTRY STV_DEFAULT"
_ZN3cub18CUB_300001_SM_10006detail11EmptyKernelIvEEvv:
.text._ZN3cub18CUB_300001_SM_10006detail11EmptyKernelIvEEvv:
[----:B------:R-:W-:Y:S01]  /*0000*/  LDC R1, c[0x0][0x37c] ;  /* 0x0000df00ff017b82 */ /* 0x000fe20000000800 */
[----:B------:R-:W-:Y:S05]  /*0010*/  EXIT ;  /* 0x000000000000794d */ /* 0x000fea0003800000 */
.L_x_0:
[----:B------:R-:W-:-:S00]  /*0020*/  BRA `(.L_x_0) ;  /* 0xfffffffc00fc7947 */ /* 0x000fc0000383ffff */
[----:B------:R-:W-:-:S00]  /*0030*/  NOP ;  /* 0x0000000000007918 */ /* 0x000fc00000000000 */
        /* <DEDUP_REMOVED lines=12> */
.L_x_44:


//--------------------- .text._Z37line_intersect_brute_optimized_deviceP9line_descP10point_desci --------------------------
	.section	.text._Z37line_intersect_brute_optimized_deviceP9line_descP10point_desci,"ax",@progbits
	.align	128
        .global         _Z37line_intersect_brute_optimized_deviceP9line_descP10point_desci
        .type           _Z37line_intersect_brute_optimized_deviceP9line_descP10point_desci,@function
        .size           _Z37line_intersect_brute_optimized_deviceP9line_descP10point_desci,(.L_x_42 - _Z37line_intersect_brute_optimized_deviceP9line_descP10point_desci)
        .other          _Z37line_intersect_brute_optimized_deviceP9line_descP10point_desci,@"STO_CUDA_ENTRY STV_DEFAULT"
_Z37line_intersect_brute_optimized_deviceP9line_descP10point_desci:
.text._Z37line_intersect_brute_optimized_deviceP9line_descP10point_desci:
[----:B------:R-:W-:Y:S01]  /*0000*/  LDC R1, c[0x0][0x37c] ;  /* 0x0000df00ff017b82 */ /* 0x000fe20000000800 */
[----:B------:R-:W0:Y:S01]  /*0010*/  S2R R2, SR_TID.X ;  /* 0x0000000000027919 */ /* 0x000e220000002100 */
[----:B------:R-:W0:Y:S01]  /*0020*/  LDCU UR7, c[0x0][0x360] ;  /* 0x00006c00ff0777ac */ /* 0x000e220008000800 */
[----:B------:R-:W0:Y:S01]  /*0030*/  S2R R3, SR_CTAID.X ;  /* 0x0000000000037919 */ /* 0x000e220000002500 */
[----:B------:R-:W1:Y:S04]  /*0040*/  LDCU UR4, c[0x0][0x390] ;  /* 0x00007200ff0477ac */ /* 0x000e680008000800 */
[----:B------:R-:W2:Y:S01]  /*0050*/  LDC R4, c[0x0][0x370] ;  /* 0x0000dc00ff047b82 */ /* 0x000ea20000000800 */
[----:B------:R-:W3:Y:S01]  /*0060*/  LDCU.64 UR8, c[0x0][0x358] ;  /* 0x00006b00ff0877ac */ /* 0x000ee20008000a00 */
[----:B0-----:R-:W-:-:S05]  /*0070*/  IMAD R0, R3, UR7, R2 ;  /* 0x0000000703007c24 */ /* 0x001fca000f8e0202 */
[----:B-1----:R-:W-:-:S13]  /*0080*/  ISETP.GE.AND P0, PT, R0, UR4, PT ;  /* 0x0000000400007c0c */ /* 0x002fda000bf06270 */
[----:B------:R-:W0:Y:S01]  /*0090*/  @!P0 LDC.64 R6, c[0x0][0x380] ;  /* 0x0000e000ff068b82 */ /* 0x000e220000000a00 */
[----:B--2---:R-:W-:Y:S02]  /*00a0*/  SHF.R.U32.HI R8, RZ, 0x1, R4 ;  /* 0x00000001ff087819 */ /* 0x004fe40000011604 */
[----:B------:R-:W-:Y:S01]  /*00b0*/  LOP3.LUT R5, R4, 0x1, RZ, 0xc0, !PT ;  /* 0x0000000104057812 */ /* 0x000fe200078ec0ff */
[----:B0-----:R-:W-:-:S05]  /*00c0*/  @!P0 IMAD.WIDE R6, R0, 0x20, R6 ;  /* 0x0000002000068825 */ /* 0x001fca00078e0206 */
[----:B---3--:R0:W5:Y:S04]  /*00d0*/  @!P0 LDG.E.64 R16, desc[UR8][R6.64] ;  /* 0x0000000806108981 */ /* 0x008168000c1e1b00 */
[----:B------:R0:W5:Y:S04]  /*00e0*/  @!P0 LDG.E.64 R18, desc[UR8][R6.64+0x8] ;  /* 0x0000080806128981 */ /* 0x000168000c1e1b00 */
[----:B------:R0:W5:Y:S04]  /*00f0*/  @!P0 LDG.E.64 R12, desc[UR8][R6.64+0x10] ;  /* 0x00001008060c8981 */ /* 0x000168000c1e1b00 */
[----:B------:R0:W5:Y:S01]  /*0100*/  @!P0 LDG.E.64 R14, desc[UR8][R6.64+0x18] ;  /* 0x00001808060e8981 */ /* 0x000162000c1e1b00 */
[----:B------:R-:W-:-:S04]  /*0110*/  ISETP.GE.U32.AND P0, PT, R3, R8, PT ;  /* 0x000000080300720c */ /* 0x000fc80003f06070 */
[----:B------:R-:W-:Y:S01]  /*0120*/  ISETP.EQ.U32.OR P0, PT, R5, 0x1, !P0 ;  /* 0x000000010500780c */ /* 0x000fe20004702470 */
[----:B------:R-:W-:-:S12]  /*0130*/  VIADD R5, R8, 0x1 ;  /* 0x0000000108057836 */ /* 0x000fd80000000000 */
[----:B------:R-:W-:-:S05]  /*0140*/  @!P0 IMAD.MOV R5, RZ, RZ, R8 ;  /* 0x000000ffff058224 */ /* 0x000fca00078e0208 */
[----:B------:R-:W-:-:S13]  /*0150*/  ISETP.GE.U32.AND P0, PT, R5, 0x2, PT ;  /* 0x000000020500780c */ /* 0x000fda0003f06070 */
[----:B0-----:R-:W-:Y:S05]  /*0160*/  @!P0 BRA `(.L_x_1) ;  /* 0x0000000800b48947 */ /* 0x001fea0003800000 */
[----:B-----5:R-:W-:Y:S01]  /*0170*/  DADD R32, -R16, R12 ;  /* 0x0000000010207229 */ /* 0x020fe2000000010c */
[----:B------:R-:W-:Y:S01]  /*0180*/  UMOV UR6, 0x1 ;  /* 0x0000000100067882 */ /* 0x000fe20000000000 */
[----:B------:R-:W-:-:S11]  /*0190*/  DADD R30, -R18, R14 ;  /* 0x00000000121e7229 */ /* 0x000fd6000000010e */
.L_x_11:
[----:B01----:R-:W0:Y:S01]  /*01a0*/  I2F.U32.RP R8, R4 ;  /* 0x0000000400087306 */ /* 0x003e220000209000 */
[----:B------:R-:W-:Y:S01]  /*01b0*/  VIADD R3, R3, 0x1 ;  /* 0x0000000103037836 */ /* 0x000fe20000000000 */
[----:B------:R-:W-:Y:S01]  /*01c0*/  ISETP.NE.U32.AND P1, PT, R4, RZ, PT ;  /* 0x000000ff0400720c */ /* 0x000fe20003f25070 */
[----:B------:R-:W1:Y:S01]  /*01d0*/  LDCU UR10, c[0x0][0x390] ;  /* 0x00007200ff0a77ac */ /* 0x000e620008000800 */
[----:B------:R-:W2:Y:S01]  /*01e0*/  S2UR UR5, SR_CgaCtaId ;  /* 0x00000000000579c3 */ /* 0x000ea20000008800 */
[----:B------:R-:W-:Y:S01]  /*01f0*/  UMOV UR4, 0x400 ;  /* 0x0000040000047882 */ /* 0x000fe20000000000 */
[----:B------:R-:W-:Y:S01]  /*0200*/  UIADD3 UR6, UPT, UPT, UR6, 0x1, URZ ;  /* 0x0000000106067890 */ /* 0x000fe2000fffe0ff */
[----:B------:R-:W3:Y:S01]  /*0210*/  LDCU UR11, c[0x0][0x390] ;  /* 0x00007200ff0b77ac */ /* 0x000ee20008000800 */
[----:B0-----:R-:W0:Y:S02]  /*0220*/  MUFU.RCP R8, R8 ;  /* 0x0000000800087308 */ /* 0x001e240000001000 */
[----:B0-----:R-:W-:-:S06]  /*0230*/  VIADD R6, R8, 0xffffffe ;  /* 0x0ffffffe08067836 */ /* 0x001fcc0000000000 */
[----:B------:R0:W4:Y:S02]  /*0240*/  F2I.FTZ.U32.TRUNC.NTZ R7, R6 ;  /* 0x0000000600077305 */ /* 0x000124000021f000 */
[----:B0-----:R-:W-:Y:S02]  /*0250*/  IMAD.MOV.U32 R6, RZ, RZ, RZ ;  /* 0x000000ffff067224 */ /* 0x001fe400078e00ff */
[----:B----4-:R-:W-:-:S04]  /*0260*/  IMAD.MOV R9, RZ, RZ, -R7 ;  /* 0x000000ffff097224 */ /* 0x010fc800078e0a07 */
[----:B------:R-:W-:-:S04]  /*0270*/  IMAD R9, R9, R4, RZ ;  /* 0x0000000409097224 */ /* 0x000fc800078e02ff */
[----:B------:R-:W-:-:S06]  /*0280*/  IMAD.HI.U32 R10, R7, R9, R6 ;  /* 0x00000009070a7227 */ /* 0x000fcc00078e0006 */
[----:B------:R-:W-:-:S04]  /*0290*/  IMAD.HI.U32 R10, R10, R3, RZ ;  /* 0x000000030a0a7227 */ /* 0x000fc800078e00ff */
[----:B------:R-:W-:-:S04]  /*02a0*/  IMAD.MOV R10, RZ, RZ, -R10 ;  /* 0x000000ffff0a7224 */ /* 0x000fc800078e0a0a */
[----:B------:R-:W-:-:S05]  /*02b0*/  IMAD R3, R4, R10, R3 ;  /* 0x0000000a04037224 */ /* 0x000fca00078e0203 */
[----:B------:R-:W-:-:S13]  /*02c0*/  ISETP.GE.U32.AND P0, PT, R3, R4, PT ;  /* 0x000000040300720c */ /* 0x000fda0003f06070 */
[----:B------:R-:W-:-:S05]  /*02d0*/  @P0 IMAD.IADD R3, R3, 0x1, -R4 ;  /* 0x0000000103030824 */ /* 0x000fca00078e0a04 */
[----:B------:R-:W-:-:S13]  /*02e0*/  ISETP.GE.U32.AND P0, PT, R3, R4, PT ;  /* 0x000000040300720c */ /* 0x000fda0003f06070 */
[----:B------:R-:W-:Y:S01]  /*02f0*/  @P0 IMAD.IADD R3, R3, 0x1, -R4 ;  /* 0x0000000103030824 */ /* 0x000fe200078e0a04 */
[----:B------:R-:W-:-:S05]  /*0300*/  @!P1 LOP3.LUT R3, RZ, R4, RZ, 0x33, !PT ;  /* 0x00000004ff039212 */ /* 0x000fca00078e33ff */
[----:B------:R-:W-:-:S04]  /*0310*/  IMAD R7, R3, UR7, RZ ;  /* 0x0000000703077c24 */ /* 0x000fc8000f8e02ff */
[----:B------:R-:W-:-:S05]  /*0320*/  IMAD.IADD R9, R7, 0x1, R2 ;  /* 0x0000000107097824 */ /* 0x000fca00078e0202 */
[----:B-1----:R-:W-:-:S13]  /*0330*/  ISETP.GE.U32.AND P0, PT, R9, UR10, PT ;  /* 0x0000000a09007c0c */ /* 0x002fda000bf06070 */
[----:B------:R-:W0:Y:S02]  /*0340*/  @!P0 LDC.64 R24, c[0x0][0x380] ;  /* 0x0000e000ff188b82 */ /* 0x000e240000000a00 */
[----:B0-----:R-:W-:-:S05]  /*0350*/  @!P0 IMAD.WIDE.U32 R24, R9, 0x20, R24 ;  /* 0x0000002009188825 */ /* 0x001fca00078e0018 */
[----:B------:R-:W4:Y:S04]  /*0360*/  @!P0 LDG.E.64 R8, desc[UR8][R24.64] ;  /* 0x0000000818088981 */ /* 0x000f28000c1e1b00 */
[----:B------:R-:W4:Y:S04]  /*0370*/  @!P0 LDG.E.64 R10, desc[UR8][R24.64+0x8] ;  /* 0x00000808180a8981 */ /* 0x000f28000c1e1b00 */
[----:B------:R-:W5:Y:S04]  /*0380*/  @!P0 LDG.E.64 R20, desc[UR8][R24.64+0x10] ;  /* 0x0000100818148981 */ /* 0x000f68000c1e1b00 */
[----:B------:R-:W5:Y:S01]  /*0390*/  @!P0 LDG.E.64 R22, desc[UR8][R24.64+0x18] ;  /* 0x0000180818168981 */ /* 0x000f62000c1e1b00 */
[----:B--2---:R-:W-:Y:S01]  /*03a0*/  ULEA UR4, UR5, UR4, 0x18 ;  /* 0x0000000405047291 */ /* 0x004fe2000f8ec0ff */
[----:B------:R-:W-:Y:S01]  /*03b0*/  ISETP.NE.AND P2, PT, R5, UR6, PT ;  /* 0x0000000605007c0c */ /* 0x000fe2000bf45270 */
[----:B------:R-:W-:Y:S01]  /*03c0*/  IMAD R6, R0, UR10, R7 ;  /* 0x0000000a00067c24 */ /* 0x000fe2000f8e0207 */
[----:B------:R-:W-:-:S03]  /*03d0*/  UIADD3 UR5, UPT, UPT, -UR7, URZ, URZ ;  /* 0x000000ff07057290 */ /* 0x000fc6000fffe1ff */
[----:B------:R-:W-:Y:S01]  /*03e0*/  @!P0 LEA R27, R2, UR4, 0x5 ;  /* 0x00000004021b8c11 */ /* 0x000fe2000f8e28ff */
[----:B------:R-:W-:-:S04]  /*03f0*/  UIADD3 UR4, UPT, UPT, UR4, 0x10, URZ ;  /* 0x0000001004047890 */ /* 0x000fc8000fffe0ff */
[----:B----4-:R0:W-:Y:S04]  /*0400*/  @!P0 STS.128 [R27], R8 ;  /* 0x000000081b008388 */ /* 0x0101e80000000c00 */
[----:B-----5:R0:W-:Y:S01]  /*0410*/  @!P0 STS.128 [R27+0x10], R20 ;  /* 0x000010141b008388 */ /* 0x0201e20000000c00 */
[----:B---3--:R-:W-:Y:S06]  /*0420*/  BAR.SYNC.DEFER_BLOCKING 0x0 ;  /* 0x0000000000007b1d */ /* 0x008fec0000010000 */
.L_x_10:
[----:B------:R-:W-:Y:S01]  /*0430*/  ISETP.GE.U32.AND P0, PT, R7, UR11, PT ;  /* 0x0000000b07007c0c */ /* 0x000fe2000bf06070 */
[----:B------:R-:W-:Y:S01]  /*0440*/  UIADD3 UR5, UPT, UPT, UR5, 0x1, URZ ;  /* 0x0000000105057890 */ /* 0x000fe2000fffe0ff */
[----:B------:R-:W-:Y:S02]  /*0450*/  BSSY.RECONVERGENT B0, `(.L_x_2) ;  /* 0x0000078000007945 */ /* 0x000fe40003800200 */
[----:B------:R-:W-:Y:S01]  /*0460*/  ISETP.GE.OR P0, PT, R0, UR11, P0 ;  /* 0x0000000b00007c0c */ /* 0x000fe20008706670 */
[----:B------:R-:W-:-:S12]  /*0470*/  UISETP.NE.AND UP0, UPT, UR5, URZ, UPT ;  /* 0x000000ff0500728c */ /* 0x000fd8000bf05270 */
[----:B-1----:R-:W-:Y:S05]  /*0480*/  @P0 BRA `(.L_x_3) ;  /* 0x0000000400d00947 */ /* 0x002fea0003800000 */
[----:B0-----:R-:W0:Y:S04]  /*0490*/  LDS.128 R8, [UR4+-0x10] ;  /* 0xfffff004ff087984 */ /* 0x001e280008000c00 */
[----:B------:R-:W1:Y:S01]  /*04a0*/  LDS.128 R20, [UR4] ;  /* 0x00000004ff147984 */ /* 0x000e620008000c00 */
[----:B0-----:R-:W-:Y:S02]  /*04b0*/  DADD R24, -R16, R8 ;  /* 0x0000000010187229 */ /* 0x001fe40000000108 */
[----:B------:R-:W-:Y:S02]  /*04c0*/  DADD R26, -R18, R10 ;  /* 0x00000000121a7229 */ /* 0x000fe4000000010a */
[----:B-1----:R-:W-:Y:S02]  /*04d0*/  DADD R28, -R16, R20 ;  /* 0x00000000101c7229 */ /* 0x002fe40000000114 */
[----:B------:R-:W-:-:S02]  /*04e0*/  DADD R34, -R18, R22 ;  /* 0x0000000012227229 */ /* 0x000fc40000000116 */
[----:B------:R-:W-:-:S04]  /*04f0*/  DMUL R24, R30, R24 ;  /* 0x000000181e187228 */ /* 0x000fc80000000000 */
[----:B------:R-:W-:-:S04]  /*0500*/  DMUL R28, R30, R28 ;  /* 0x0000001c1e1c7228 */ /* 0x000fc80000000000 */
[----:B------:R-:W-:-:S04]  /*0510*/  DFMA R24, R32, R26, -R24 ;  /* 0x0000001a2018722b */ /* 0x000fc80000000818 */
[----:B------:R-:W-:-:S04]  /*0520*/  DFMA R28, R32, R34, -R28 ;  /* 0x00000022201c722b */ /* 0x000fc8000000081c */
[----:B------:R-:W-:-:S04]  /*0530*/  DSETP.LT.AND P1, PT, R24, RZ, PT ;  /* 0x000000ff1800722a */ /* 0x000fc80003f21000 */
[----:B------:R-:W-:-:S14]  /*0540*/  DSETP.GEU.AND P0, PT, R28, RZ, PT ;  /* 0x000000ff1c00722a */ /* 0x000fdc0003f0e000 */
[----:B------:R-:W-:Y:S05]  /*0550*/  @!P0 BRA P1, `(.L_x_3) ;  /* 0x00000004009c8947 */ /* 0x000fea0000800000 */
[C---:B------:R-:W-:Y:S02]  /*0560*/  DSETP.GT.AND P0, PT, R28.reuse, RZ, PT ;  /* 0x000000ff1c00722a */ /* 0x040fe40003f04000 */
[----:B------:R-:W-:-:S04]  /*0570*/  DSETP.NEU.AND P1, PT, R28, RZ, PT ;  /* 0x000000ff1c00722a */ /* 0x000fc80003f2d000 */
[C---:B------:R-:W-:Y:S02]  /*0580*/  DSETP.GT.AND P0, PT, R24.reuse, RZ, P0 ;  /* 0x000000ff1800722a */ /* 0x040fe40000704000 */
[----:B------:R-:W-:-:S06]  /*0590*/  DSETP.EQ.AND P1, PT, R24, RZ, !P1 ;  /* 0x000000ff1800722a */ /* 0x000fcc0004f22000 */
[----:B------:R-:W-:-:S13]  /*05a0*/  PLOP3.LUT P0, PT, P0, P1, PT, 0xf8, 0x8f ;  /* 0x00000000008f781c */ /* 0x000fda0000703f70 */
[----:B------:R-:W-:Y:S05]  /*05b0*/  @P0 BRA `(.L_x_3) ;  /* 0x0000000400840947 */ /* 0x000fea0003800000 */
[----:B------:R-:W-:Y:S02]  /*05c0*/  DADD R26, R10, -R22 ;  /* 0x000000000a1a7229 */ /* 0x000fe40000000816 */
[--C-:B------:R-:W-:Y:S02]  /*05d0*/  DADD R34, R12, -R8.reuse ;  /* 0x000000000c227229 */ /* 0x100fe40000000808 */
[----:B------:R-:W-:Y:S02]  /*05e0*/  DADD R28, R16, -R8 ;  /* 0x00000000101c7229 */ /* 0x000fe40000000808 */
[----:B------:R-:W-:Y:S02]  /*05f0*/  DADD R24, R8, -R20 ;  /* 0x0000000008187229 */ /* 0x000fe40000000814 */
[----:B------:R-:W-:Y:S02]  /*0600*/  DADD R36, R14, -R10 ;  /* 0x000000000e247229 */ /* 0x000fe4000000080a */
[----:B------:R-:W-:-:S02]  /*0610*/  DMUL R38, R26, R34 ;  /* 0x000000221a267228 */ /* 0x000fc40000000000 */
[----:B------:R-:W-:Y:S02]  /*0620*/  DADD R34, R18, -R10 ;  /* 0x0000000012227229 */ /* 0x000fe4000000080a */
[----:B------:R-:W-:-:S04]  /*0630*/  DMUL R26, R26, R28 ;  /* 0x0000001c1a1a7228 */ /* 0x000fc80000000000 */
[----:B------:R-:W-:-:S04]  /*0640*/  DFMA R36, R24, R36, -R38 ;  /* 0x000000241824722b */ /* 0x000fc80000000826 */
[----:B------:R-:W-:-:S04]  /*0650*/  DFMA R26, R24, R34, -R26 ;  /* 0x00000022181a722b */ /* 0x000fc8000000081a */
[C---:B------:R-:W-:Y:S02]  /*0660*/  DSETP.GEU.AND P0, PT, R36.reuse, RZ, PT ;  /* 0x000000ff2400722a */ /* 0x040fe40003f0e000 */
[----:B------:R-:W-:-:S04]  /*0670*/  DSETP.GT.AND P1, PT, R36, RZ, PT ;  /* 0x000000ff2400722a */ /* 0x000fc80003f24000 */
[C---:B------:R-:W-:Y:S02]  /*0680*/  DSETP.LT.AND P0, PT, R26.reuse, RZ, !P0 ;  /* 0x000000ff1a00722a */ /* 0x040fe40004701000 */
[----:B------:R-:W-:-:S06]  /*0690*/  DSETP.GT.AND P1, PT, R26, RZ, P1 ;  /* 0x000000ff1a00722a */ /* 0x000fcc0000f24000 */
[----:B------:R-:W-:-:S13]  /*06a0*/  PLOP3.LUT P0, PT, P0, P1, PT, 0xf8, 0x8f ;  /* 0x00000000008f781c */ /* 0x000fda0000703f70 */
[----:B------:R-:W-:Y:S05]  /*06b0*/  @P0 BRA `(.L_x_3) ;  /* 0x0000000400440947 */ /* 0x000fea0003800000 */
[----:B------:R-:W-:Y:S01]  /*06c0*/  DSETP.NEU.AND P0, PT, R36, RZ, PT ;  /* 0x000000ff2400722a */ /* 0x000fe20003f0d000 */
[----:B------:R-:W-:Y:S01]  /*06d0*/  CS2R R24, SRZ ;  /* 0x0000000000187805 */ /* 0x000fe2000001ff00 */
[----:B------:R-:W-:Y:S01]  /*06e0*/  DSETP.EQ.AND P1, PT, R26, RZ, PT ;  /* 0x000000ff1a00722a */ /* 0x000fe20003f22000 */
[----:B------:R-:W-:-:S13]  /*06f0*/  CS2R R26, SRZ ;  /* 0x00000000001a7805 */ /* 0x000fda000001ff00 */
[----:B------:R-:W-:Y:S05]  /*0700*/  @!P0 BRA P1, `(.L_x_3) ;  /* 0x0000000400308947 */ /* 0x000fea0000800000 */
[----:B------:R-:W-:Y:S01]  /*0710*/  DADD R34, -R8, R20 ;  /* 0x0000000008227229 */ /* 0x000fe20000000114 */
[----:B------:R-:W-:Y:S01]  /*0720*/  BSSY.RECONVERGENT B1, `(.L_x_4) ;  /* 0x0000046000017945 */ /* 0x000fe20003800200 */
[----:B------:R-:W-:-:S06]  /*0730*/  DADD R36, -R10, R22 ;  /* 0x000000000a247229 */ /* 0x000fcc0000000116 */
[----:B------:R-:W-:Y:S02]  /*0740*/  DMUL R38, R30, R34 ;  /* 0x000000221e267228 */ /* 0x000fe40000000000 */
[----:B------:R-:W-:-:S08]  /*0750*/  DMUL R8, R32, R36 ;  /* 0x0000002420087228 */ /* 0x000fd00000000000 */
[----:B------:R-:W-:-:S14]  /*0760*/  DSETP.NEU.AND P0, PT, R38, R8, PT ;  /* 0x000000082600722a */ /* 0x000fdc0003f0d000 */
[----:B------:R-:W-:Y:S05]  /*0770*/  @!P0 BRA `(.L_x_5) ;  /* 0x0000000400008947 */ /* 0x000fea0003800000 */
[----:B------:R-:W-:Y:S01]  /*0780*/  DADD R38, R38, -R8 ;  /* 0x0000000026267229 */ /* 0x000fe20000000808 */
[----:B------:R-:W-:Y:S01]  /*0790*/  IMAD.MOV.U32 R20, RZ, RZ, 0x1 ;  /* 0x00000001ff147424 */ /* 0x000fe200078e00ff */
[----:B------:R-:W-:Y:S04]  /*07a0*/  BSSY.RECONVERGENT B2, `(.L_x_6) ;  /* 0x0000018000027945 */ /* 0x000fe80003800200 */
[----:B------:R-:W0:Y:S02]  /*07b0*/  MUFU.RCP64H R21, R39 ;  /* 0x0000002700157308 */ /* 0x000e240000001800 */
[----:B0-----:R-:W-:-:S08]  /*07c0*/  DFMA R8, -R38, R20, 1 ;  /* 0x3ff000002608742b */ /* 0x001fd00000000114 */
[----:B------:R-:W-:Y:S02]  /*07d0*/  DFMA R22, R8, R8, R8 ;  /* 0x000000080816722b */ /* 0x000fe40000000008 */
[----:B------:R-:W-:-:S06]  /*07e0*/  DMUL R8, R30, R28 ;  /* 0x0000001c1e087228 */ /* 0x000fcc0000000000 */
[----:B------:R-:W-:Y:S02]  /*07f0*/  DFMA R22, R20, R22, R20 ;  /* 0x000000161416722b */ /* 0x000fe40000000014 */
[----:B------:R-:W-:-:S06]  /*0800*/  DFMA R8, R18, R32, -R8 ;  /* 0x000000201208722b */ /* 0x000fcc0000000808 */
[----:B------:R-:W-:Y:S02]  /*0810*/  DFMA R20, -R38, R22, 1 ;  /* 0x3ff000002614742b */ /* 0x000fe40000000116 */
[----:B------:R-:W-:-:S06]  /*0820*/  DFMA R8, -R32, R10, R8 ;  /* 0x0000000a2008722b */ /* 0x000fcc0000000108 */
[----:B------:R-:W-:-:S08]  /*0830*/  DFMA R20, R22, R20, R22 ;  /* 0x000000141614722b */ /* 0x000fd00000000016 */
[----:B------:R-:W-:-:S08]  /*0840*/  DMUL R22, R8, -R20 ;  /* 0x8000001408167228 */ /* 0x000fd00000000000 */
[--C-:B------:R-:W-:Y:S02]  /*0850*/  DFMA R40, -R38, R22, -R8.reuse ;  /* 0x000000162628722b */ /* 0x100fe40000000908 */
[----:B------:R-:W-:-:S06]  /*0860*/  DADD R8, -RZ, -R8 ;  /* 0x00000000ff087229 */ /* 0x000fcc0000000908 */
[----:B------:R-:W-:-:S04]  /*0870*/  DFMA R20, R20, R40, R22 ;  /* 0x000000281414722b */ /* 0x000fc80000000016 */
[----:B------:R-:W-:-:S06]  /*0880*/  FSETP.GEU.AND P1, PT, |R9|, 6.5827683646048100446e-37, PT ;  /* 0x036000000900780b */ /* 0x000fcc0003f2e200 */
[----:B------:R-:W-:-:S05]  /*0890*/  FFMA R22, RZ, R39, R21 ;  /* 0x00000027ff167223 */ /* 0x000fca0000000015 */
[----:B------:R-:W-:-:S13]  /*08a0*/  FSETP.GT.AND P0, PT, |R22|, 1.469367938527859385e-39, PT ;  /* 0x001000001600780b */ /* 0x000fda0003f04200 */
[----:B------:R-:W-:Y:S05]  /*08b0*/  @P0 BRA P1, `(.L_x_7) ;  /* 0x0000000000180947 */ /* 0x000fea0000800000 */
[----:B------:R-:W-:Y:S01]  /*08c0*/  IMAD.MOV.U32 R20, RZ, RZ, R8 ;  /* 0x000000ffff147224 */ /* 0x000fe200078e0008 */
[----:B------:R-:W-:Y:S01]  /*08d0*/  MOV R8, 0x910 ;  /* 0x0000091000087802 */ /* 0x000fe20000000f00 */
[----:B------:R-:W-:Y:S02]  /*08e0*/  IMAD.MOV.U32 R42, RZ, RZ, R38 ;  /* 0x000000ffff2a7224 */ /* 0x000fe400078e0026 */
[----:B------:R-:W-:-:S07]  /*08f0*/  IMAD.MOV.U32 R43, RZ, RZ, R39 ;  /* 0x000000ffff2b7224 */ /* 0x000fce00078e0027 */
[----:B------:R-:W-:Y:S05]  /*0900*/  CALL.REL.NOINC `($__internal_0_$__cuda_sm20_div_rn_f64_full) ;  /* 0x0000000c00247944 */ /* 0x000fea0003c00000 */
[----:B------:R-:W-:-:S07]  /*0910*/  IMAD.MOV.U32 R21, RZ, RZ, R9 ;  /* 0x000000ffff157224 */ /* 0x000fce00078e0009 */
.L_x_7:
[----:B------:R-:W-:Y:S05]  /*0920*/  BSYNC.RECONVERGENT B2 ;  /* 0x0000000000027941 */ /* 0x000fea0003800200 */
.L_x_6:
[----:B------:R-:W0:Y:S01]  /*0930*/  MUFU.RCP64H R9, R39 ;  /* 0x0000002700097308 */ /* 0x000e220000001800 */
[----:B------:R-:W-:Y:S01]  /*0940*/  IMAD.MOV.U32 R8, RZ, RZ, 0x1 ;  /* 0x00000001ff087424 */ /* 0x000fe200078e00ff */
[----:B------:R-:W-:Y:S01]  /*0950*/  DMUL R28, R28, R36 ;  /* 0x000000241c1c7228 */ /* 0x000fe20000000000 */
[----:B------:R-:W-:Y:S07]  /*0960*/  BSSY.RECONVERGENT B2, `(.L_x_8) ;  /* 0x0000018000027945 */ /* 0x000fee0003800200 */
[----:B------:R-:W-:-:S02]  /*0970*/  DFMA R28, R18, R34, -R28 ;  /* 0x00000022121c722b */ /* 0x000fc4000000081c */
[----:B0-----:R-:W-:-:S06]  /*0980*/  DFMA R22, -R38, R8, 1 ;  /* 0x3ff000002616742b */ /* 0x001fcc0000000108 */
[----:B------:R-:W-:Y:S02]  /*0990*/  DFMA R28, -R10, R34, R28 ;  /* 0x000000220a1c722b */ /* 0x000fe4000000011c */
[----:B------:R-:W-:-:S08]  /*09a0*/  DFMA R22, R22, R22, R22 ;  /* 0x000000161616722b */ /* 0x000fd00000000016 */
[----:B------:R-:W-:-:S08]  /*09b0*/  DFMA R22, R8, R22, R8 ;  /* 0x000000160816722b */ /* 0x000fd00000000008 */
[----:B------:R-:W-:-:S08]  /*09c0*/  DFMA R8, -R38, R22, 1 ;  /* 0x3ff000002608742b */ /* 0x000fd00000000116 */
[----:B------:R-:W-:-:S08]  /*09d0*/  DFMA R22, R22, R8, R22 ;  /* 0x000000081616722b */ /* 0x000fd00000000016 */
[----:B------:R-:W-:-:S08]  /*09e0*/  DMUL R8, R22, -R28 ;  /* 0x8000001c16087228 */ /* 0x000fd00000000000 */
[----:B------:R-:W-:-:S08]  /*09f0*/  DFMA R10, -R38, R8, -R28 ;  /* 0x00000008260a722b */ /* 0x000fd0000000091c */
[----:B------:R-:W-:Y:S02]  /*0a00*/  DFMA R8, R22, R10, R8 ;  /* 0x0000000a1608722b */ /* 0x000fe40000000008 */
[----:B------:R-:W-:Y:S01]  /*0a10*/  DADD R22, -RZ, -R28 ;  /* 0x00000000ff167229 */ /* 0x000fe2000000091c */
[----:B------:R0:W1:Y:S07]  /*0a20*/  F2F.F32.F64 R10, R20 ;  /* 0x00000014000a7310 */ /* 0x00006e0000301000 */
[----:B------:R-:W-:-:S02]  /*0a30*/  FFMA R11, RZ, R39, R9 ;  /* 0x00000027ff0b7223 */ /* 0x000fc40000000009 */
[----:B------:R-:W-:-:S03]  /*0a40*/  FSETP.GEU.AND P1, PT, |R23|, 6.5827683646048100446e-37, PT ;  /* 0x036000001700780b */ /* 0x000fc60003f2e200 */
[----:B------:R-:W-:-:S13]  /*0a50*/  FSETP.GT.AND P0, PT, |R11|, 1.469367938527859385e-39, PT ;  /* 0x001000000b00780b */ /* 0x000fda0003f04200 */
[----:B01----:R-:W-:Y:S05]  /*0a60*/  @P0 BRA P1, `(.L_x_9) ;  /* 0x00000000001c0947 */ /* 0x003fea0000800000 */
[----:B------:R-:W-:Y:S01]  /*0a70*/  IMAD.MOV.U32 R20, RZ, RZ, R22 ;  /* 0x000000ffff147224 */ /* 0x000fe200078e0016 */
[----:B------:R-:W-:Y:S01]  /*0a80*/  MOV R8, 0xad0 ;  /* 0x00000ad000087802 */ /* 0x000fe20000000f00 */
[----:B------:R-:W-:Y:S02]  /*0a90*/  IMAD.MOV.U32 R9, RZ, RZ, R23 ;  /* 0x000000ffff097224 */ /* 0x000fe400078e0017 */
[----:B------:R-:W-:Y:S02]  /*0aa0*/  IMAD.MOV.U32 R42, RZ, RZ, R38 ;  /* 0x000000ffff2a7224 */ /* 0x000fe400078e0026 */
[----:B------:R-:W-:-:S07]  /*0ab0*/  IMAD.MOV.U32 R43, RZ, RZ, R39 ;  /* 0x000000ffff2b7224 */ /* 0x000fce00078e0027 */
[----:B------:R-:W-:Y:S05]  /*0ac0*/  CALL.REL.NOINC `($__internal_0_$__cuda_sm20_div_rn_f64_full) ;  /* 0x0000000800b47944 */ /* 0x000fea0003c00000 */
[----:B------:R-:W-:-:S07]  /*0ad0*/  IMAD.MOV.U32 R8, RZ, RZ, R20 ;  /* 0x000000ffff087224 */ /* 0x000fce00078e0014 */
.L_x_9:
[----:B------:R-:W-:Y:S05]  /*0ae0*/  BSYNC.RECONVERGENT B2 ;  /* 0x0000000000027941 */ /* 0x000fea0003800200 */
.L_x_8:
[----:B------:R-:W0:Y:S01]  /*0af0*/  F2F.F32.F64 R8, R8 ;  /* 0x0000000800087310 */ /* 0x000e220000301000 */
[----:B------:R-:W-:-:S04]  /*0b00*/  FSETP.GT.AND P0, PT, R10, 1, PT ;  /* 0x3f8000000a00780b */ /* 0x000fc80003f04000 */
[----:B------:R-:W-:Y:S02]  /*0b10*/  FSETP.LT.OR P0, PT, R10, RZ, P0 ;  /* 0x000000ff0a00720b */ /* 0x000fe40000701400 */
[----:B0-----:R-:W-:-:S04]  /*0b20*/  FSETP.GT.AND P1, PT, R8, 1, PT ;  /* 0x3f8000000800780b */ /* 0x001fc80003f24000 */
[----:B------:R-:W-:-:S04]  /*0b30*/  FSETP.LT.OR P1, PT, R8, RZ, P1 ;  /* 0x000000ff0800720b */ /* 0x000fc80000f21400 */
[----:B------:R-:W-:-:S13]  /*0b40*/  PLOP3.LUT P0, PT, P0, P1, PT, 0xf8, 0x8f ;  /* 0x00000000008f781c */ /* 0x000fda0000703f70 */
[----:B------:R-:W0:Y:S02]  /*0b50*/  @!P0 F2F.F64.F32 R10, R8 ;  /* 0x00000008000a8310 */ /* 0x000e240000201800 */
[-C--:B0-----:R-:W-:Y:S02]  /*0b60*/  @!P0 DFMA R26, R32, R10.reuse, R16 ;  /* 0x0000000a201a822b */ /* 0x081fe40000000010 */
[----:B------:R-:W-:-:S11]  /*0b70*/  @!P0 DFMA R24, R30, R10, R18 ;  /* 0x0000000a1e18822b */ /* 0x000fd60000000012 */
.L_x_5:
[----:B------:R-:W-:Y:S05]  /*0b80*/  BSYNC.RECONVERGENT B1 ;  /* 0x0000000000017941 */ /* 0x000fea0003800200 */
.L_x_4:
[----:B------:R-:W0:Y:S02]  /*0b90*/  LDC.64 R8, c[0x0][0x388] ;  /* 0x0000e200ff087b82 */ /* 0x000e240000000a00 */
[----:B0-----:R-:W-:-:S05]  /*0ba0*/  IMAD.WIDE.U32 R8, R6, 0x10, R8 ;  /* 0x0000001006087825 */ /* 0x001fca00078e0008 */
[----:B------:R1:W-:Y:S04]  /*0bb0*/  STG.E.64 desc[UR8][R8.64], R26 ;  /* 0x0000001a08007986 */ /* 0x0003e8000c101b08 */
[----:B------:R1:W-:Y:S02]  /*0bc0*/  STG.E.64 desc[UR8][R8.64+0x8], R24 ;  /* 0x0000081808007986 */ /* 0x0003e4000c101b08 */
.L_x_3:
[----:B------:R-:W-:Y:S05]  /*0bd0*/  BSYNC.RECONVERGENT B0 ;  /* 0x0000000000007941 */ /* 0x000fea0003800200 */
.L_x_2:
[----:B------:R-:W-:Y:S01]  /*0be0*/  VIADD R6, R6, 0x1 ;  /* 0x0000000106067836 */ /* 0x000fe20000000000 */
[----:B------:R-:W-:Y:S01]  /*0bf0*/  UIADD3 UR4, UPT, UPT, UR4, 0x20, URZ ;  /* 0x0000002004047890 */ /* 0x000fe2000fffe0ff */
[----:B------:R-:W-:Y:S01]  /*0c00*/  VIADD R7, R7, 0x1 ;  /* 0x0000000107077836 */ /* 0x000fe20000000000 */
[----:B------:R-:W-:Y:S10]  /*0c10*/  BRA.U UP0, `(.L_x_10) ;  /* 0xfffffff900047547 */ /* 0x000ff4000b83ffff */
[----:B------:R-:W-:Y:S06]  /*0c20*/  BAR.SYNC.DEFER_BLOCKING 0x0 ;  /* 0x0000000000007b1d */ /* 0x000fec0000010000 */
[----:B------:R-:W-:Y:S05]  /*0c30*/  @P2 BRA `(.L_x_11) ;  /* 0xfffffff400582947 */ /* 0x000fea000383ffff */
.L_x_1:
[----:B------:R-:W2:Y:S02]  /*0c40*/  LDCU UR10, c[0x0][0x390] ;  /* 0x00007200ff0a77ac */ /* 0x000ea40008000800 */
[----:B--2---:R-:W-:-:S13]  /*0c50*/  ISETP.GE.AND P0, PT, R0, UR10, PT ;  /* 0x0000000a00007c0c */ /* 0x004fda000bf06270 */
[----:B------:R-:W2:Y:S01]  /*0c60*/  @!P0 S2R R4, SR_CgaCtaId ;  /* 0x0000000000048919 */ /* 0x000ea20000008800 */
[----:B------:R-:W-:-:S04]  /*0c70*/  @!P0 MOV R3, 0x400 ;  /* 0x0000040000038802 */ /* 0x000fc80000000f00 */
[----:B--2---:R-:W-:Y:S01]  /*0c80*/  @!P0 LEA R3, R4, R3, 0x18 ;  /* 0x0000000304038211 */ /* 0x004fe200078ec0ff */
[----:B------:R-:W-:-:S04]  /*0c90*/  VIADD R4, R2, 0x1 ;  /* 0x0000000102047836 */ /* 0x000fc80000000000 */
[----:B------:R-:W-:Y:S01]  /*0ca0*/  @!P0 IMAD R3, R2, 0x20, R3 ;  /* 0x0000002002038824 */ /* 0x000fe200078e0203 */
[----:B------:R-:W-:-:S04]  /*0cb0*/  ISETP.GE.U32.AND P1, PT, R4, UR7, PT ;  /* 0x0000000704007c0c */ /* 0x000fc8000bf26070 */
[----:B-----5:R2:W-:Y:S04]  /*0cc0*/  @!P0 STS.128 [R3], R16 ;  /* 0x0000001003008388 */ /* 0x0205e80000000c00 */
[----:B------:R2:W-:Y:S01]  /*0cd0*/  @!P0 STS.128 [R3+0x10], R12 ;  /* 0x0000100c03008388 */ /* 0x0005e20000000c00 */
[----:B------:R-:W-:Y:S06]  /*0ce0*/  BAR.SYNC.DEFER_BLOCKING 0x0 ;  /* 0x0000000000007b1d */ /* 0x000fec0000010000 */
[----:B------:R-:W-:Y:S05]  /*0cf0*/  @P1 EXIT ;  /* 0x000000000000194d */ /* 0x000fea0003800000 */
[----:B------:R-:W3:Y:S01]  /*0d00*/  S2UR UR5, SR_CgaCtaId ;  /* 0x00000000000579c3 */ /* 0x000ee20000008800 */
[----:B------:R-:W-:Y:S01]  /*0d10*/  UMOV UR4, 0x400 ;  /* 0x0000040000047882 */ /* 0x000fe20000000000 */
[----:B01----:R-:W-:Y:S01]  /*0d20*/  DADD R26, -R16, R12 ;  /* 0x00000000101a7229 */ /* 0x003fe2000000010c */
[----:B------:R-:W-:Y:S01]  /*0d30*/  VIADD R30, R2, -UR7 ;  /* 0x80000007021e7c36 */ /* 0x000fe20008000000 */
[C---:B------:R-:W-:Y:S01]  /*0d40*/  DADD R24, -R18.reuse, R14 ;  /* 0x0000000012187229 */ /* 0x040fe2000000010e */
[----:B------:R-:W-:Y:S01]  /*0d50*/  IMAD R29, R0, UR10, R0 ;  /* 0x0000000a001d7c24 */ /* 0x000fe2000f8e0200 */
[----:B------:R-:W0:Y:S04]  /*0d60*/  LDCU UR6, c[0x0][0x390] ;  /* 0x00007200ff0677ac */ /* 0x000e280008000800 */
[----:B------:R-:W-:Y:S01]  /*0d70*/  DMUL R10, R18, R26 ;  /* 0x0000001a120a7228 */ /* 0x000fe20000000000 */
[----:B---3--:R-:W-:-:S06]  /*0d80*/  ULEA UR4, UR5, UR4, 0x18 ;  /* 0x0000000405047291 */ /* 0x008fcc000f8ec0ff */
[----:B------:R-:W-:-:S05]  /*0d90*/  LEA R28, R2, UR4, 0x5 ;  /* 0x00000004021c7c11 */ /* 0x000fca000f8e28ff */
[----:B0-----:R-:W-:-:S07]  /*0da0*/  VIADD R28, R28, 0x30 ;  /* 0x000000301c1c7836 */ /* 0x001fce0000000000 */
.L_x_20:
[----:B------:R-:W-:Y:S01]  /*0db0*/  VIADD R0, R0, 0x1 ;  /* 0x0000000100007836 */ /* 0x000fe20000000000 */
[----:B------:R-:W-:Y:S01]  /*0dc0*/  BSSY.RECONVERGENT B0, `(.L_x_12) ;  /* 0x0000079000007945 */ /* 0x000fe20003800200 */
[----:B------:R-:W-:-:S03]  /*0dd0*/  VIADD R30, R30, 0x1 ;  /* 0x000000011e1e7836 */ /* 0x000fc60000000000 */
[----:B------:R-:W-:Y:S02]  /*0de0*/  ISETP.GE.U32.AND P0, PT, R0, UR6, PT ;  /* 0x0000000600007c0c */ /* 0x000fe4000bf06070 */
[----:B------:R-:W-:-:S11]  /*0df0*/  ISETP.NE.AND P2, PT, R30, -0x1, PT ;  /* 0xffffffff1e00780c */ /* 0x000fd60003f45270 */
[----:B0-----:R-:W-:Y:S05]  /*0e00*/  @P0 BRA `(.L_x_13) ;  /* 0x0000000400d00947 */ /* 0x001fea0003800000 */
[----:B------:R-:W2:Y:S04]  /*0e10*/  LDS.128 R4, [R28+-0x10] ;  /* 0xfffff0001c047984 */ /* 0x000ea80000000c00 */
[----:B------:R-:W0:Y:S01]  /*0e20*/  LDS.128 R20, [R28] ;  /* 0x000000001c147984 */ /* 0x000e220000000c00 */
[----:B--2---:R-:W-:Y:S02]  /*0e30*/  DADD R2, -R16, R4 ;  /* 0x0000000010027229 */ /* 0x004fe40000000104 */
[----:B------:R-:W-:Y:S02]  /*0e40*/  DADD R8, -R18, R6 ;  /* 0x0000000012087229 */ /* 0x000fe40000000106 */
[----:B0-----:R-:W-:Y:S02]  /*0e50*/  DADD R32, -R16, R20 ;  /* 0x0000000010207229 */ /* 0x001fe40000000114 */
        /* <DEDUP_REMOVED lines=43> */
[----:B------:R-:W-:Y:S01]  /*1110*/  BSSY.RECONVERGENT B2, `(.L_x_16) ;  /* 0x0000018000027945 */ /* 0x000fe20003800200 */
[----:B------:R-:W-:-:S04]  /*1120*/  IMAD.MOV.U32 R8, RZ, RZ, 0x1 ;  /* 0x00000001ff087424 */ /* 0x000fc800078e00ff */
[----:B------:R-:W0:Y:S02]  /*1130*/  MUFU.RCP64H R9, R37 ;  /* 0x0000002500097308 */ /* 0x000e240000001800 */
[----:B0-----:R-:W-:-:S08]  /*1140*/  DFMA R20, -R36, R8, 1 ;  /* 0x3ff000002414742b */ /* 0x001fd00000000108 */
[----:B------:R-:W-:-:S08]  /*1150*/  DFMA R20, R20, R20, R20 ;  /* 0x000000141414722b */ /* 0x000fd00000000014 */
[----:B------:R-:W-:Y:S02]  /*1160*/  DFMA R20, R8, R20, R8 ;  /* 0x000000140814722b */ /* 0x000fe40000000008 */
[----:B------:R-:W-:-:S06]  /*1170*/  DFMA R8, -R24, R34, R10 ;  /* 0x000000221808722b */ /* 0x000fcc000000010a */
[----:B------:R-:W-:Y:S02]  /*1180*/  DFMA R22, -R36, R20, 1 ;  /* 0x3ff000002416742b */ /* 0x000fe40000000114 */
[----:B------:R-:W-:-:S06]  /*1190*/  DFMA R40, -R26, R6, R8 ;  /* 0x000000061a28722b */ /* 0x000fcc0000000108 */
[----:B------:R-:W-:-:S08]  /*11a0*/  DFMA R20, R20, R22, R20 ;  /* 0x000000161414722b */ /* 0x000fd00000000014 */
[----:B------:R-:W-:-:S08]  /*11b0*/  DMUL R8, R40, -R20 ;  /* 0x8000001428087228 */ /* 0x000fd00000000000 */
[----:B------:R-:W-:-:S08]  /*11c0*/  DFMA R22, -R36, R8, -R40 ;  /* 0x000000082416722b */ /* 0x000fd00000000928 */
[----:B------:R-:W-:Y:S02]  /*11d0*/  DFMA R20, R20, R22, R8 ;  /* 0x000000161414722b */ /* 0x000fe40000000008 */
[----:B------:R-:W-:-:S08]  /*11e0*/  DADD R8, -RZ, -R40 ;  /* 0x00000000ff087229 */ /* 0x000fd00000000928 */
[----:B------:R-:W-:Y:S02]  /*11f0*/  FFMA R22, RZ, R37, R21 ;  /* 0x00000025ff167223 */ /* 0x000fe40000000015 */
[----:B------:R-:W-:-:S03]  /*1200*/  FSETP.GEU.AND P1, PT, |R9|, 6.5827683646048100446e-37, PT ;  /* 0x036000000900780b */ /* 0x000fc60003f2e200 */
        /* <DEDUP_REMOVED lines=8> */
.L_x_17:
[----:B------:R-:W-:Y:S05]  /*1290*/  BSYNC.RECONVERGENT B2 ;  /* 0x0000000000027941 */ /* 0x000fea0003800200 */
.L_x_16:
        /* <DEDUP_REMOVED lines=12> */
[--C-:B------:R-:W-:Y:S02]  /*1360*/  DFMA R4, -R36, R8, -R6.reuse ;  /* 0x000000082404722b */ /* 0x100fe40000000906 */
[----:B------:R-:W-:-:S06]  /*1370*/  DADD R6, -RZ, -R6 ;  /* 0x00000000ff067229 */ /* 0x000fcc0000000906 */
[----:B------:R-:W-:Y:S02]  /*1380*/  DFMA R8, R22, R4, R8 ;  /* 0x000000041608722b */ /* 0x000fe40000000008 */
[----:B------:R0:W1:Y:S02]  /*1390*/  F2F.F32.F64 R4, R20 ;  /* 0x0000001400047310 */ /* 0x0000640000301000 */
[----:B------:R-:W-:-:S06]  /*13a0*/  FSETP.GEU.AND P1, PT, |R7|, 6.5827683646048100446e-37, PT ;  /* 0x036000000700780b */ /* 0x000fcc0003f2e200 */
[----:B------:R-:W-:-:S05]  /*13b0*/  FFMA R5, RZ, R37, R9 ;  /* 0x00000025ff057223 */ /* 0x000fca0000000009 */
        /* <DEDUP_REMOVED lines=9> */
.L_x_19:
[----:B------:R-:W-:Y:S05]  /*1450*/  BSYNC.RECONVERGENT B2 ;  /* 0x0000000000027941 */ /* 0x000fea0003800200 */
.L_x_18:
        /* <DEDUP_REMOVED lines=9> */
.L_x_15:
[----:B------:R-:W-:Y:S05]  /*14f0*/  BSYNC.RECONVERGENT B1 ;  /* 0x0000000000017941 */ /* 0x000fea0003800200 */
.L_x_14:
[----:B------:R-:W0:Y:S01]  /*1500*/  LDC.64 R4, c[0x0][0x388] ;  /* 0x0000e200ff047b82 */ /* 0x000e220000000a00 */
[----:B------:R-:W-:-:S04]  /*1510*/  VIADD R7, R29, 0x1 ;  /* 0x000000011d077836 */ /* 0x000fc80000000000 */
[----:B0-----:R-:W-:-:S05]  /*1520*/  IMAD.WIDE.U32 R4, R7, 0x10, R4 ;  /* 0x0000001007047825 */ /* 0x001fca00078e0004 */
[----:B------:R0:W-:Y:S04]  /*1530*/  STG.E.64 desc[UR8][R4.64], R32 ;  /* 0x0000002004007986 */ /* 0x0001e8000c101b08 */
[----:B------:R0:W-:Y:S02]  /*1540*/  STG.E.64 desc[UR8][R4.64+0x8], R2 ;  /* 0x0000080204007986 */ /* 0x0001e4000c101b08 */
.L_x_13:
[----:B------:R-:W-:Y:S05]  /*1550*/  BSYNC.RECONVERGENT B0 ;  /* 0x0000000000007941 */ /* 0x000fea0003800200 */
.L_x_12:
[----:B------:R-:W-:Y:S02]  /*1560*/  VIADD R28, R28, 0x20 ;  /* 0x000000201c1c7836 */ /* 0x000fe40000000000 */
[----:B------:R-:W-:Y:S01]  /*1570*/  VIADD R29, R29, 0x1 ;  /* 0x000000011d1d7836 */ /* 0x000fe20000000000 */
[----:B------:R-:W-:Y:S06]  /*1580*/  @P2 BRA `(.L_x_20) ;  /* 0xfffffff800082947 */ /* 0x000fec000383ffff */
[----:B------:R-:W-:Y:S05]  /*1590*/  EXIT ;  /* 0x000000000000794d */ /* 0x000fea0003800000 */
        .weak           $__internal_0_$__cuda_sm20_div_rn_f64_full
        .type           $__internal_0_$__cuda_sm20_div_rn_f64_full,@function
        .size           $__internal_0_$__cuda_sm20_div_rn_f64_full,(.L_x_42 - $__internal_0_$__cuda_sm20_div_rn_f64_full)
$__internal_0_$__cuda_sm20_div_rn_f64_full:
[C---:B------:R-:W-:Y:S01]  /*15a0*/  FSETP.GEU.AND P0, PT, |R43|.reuse, 1.469367938527859385e-39, PT ;  /* 0x001000002b00780b */ /* 0x040fe20003f0e200 */
[----:B------:R-:W-:Y:S01]  /*15b0*/  IMAD.MOV.U32 R47, RZ, RZ, R9 ;  /* 0x000000ffff2f7224 */ /* 0x000fe200078e0009 */
[C---:B------:R-:W-:Y:S01]  /*15c0*/  LOP3.LUT R40, R43.reuse, 0x800fffff, RZ, 0xc0, !PT ;  /* 0x800fffff2b287812 */ /* 0x040fe200078ec0ff */
[----:B------:R-:W-:Y:S01]  /*15d0*/  IMAD.MOV.U32 R44, RZ, RZ, 0x1 ;  /* 0x00000001ff2c7424 */ /* 0x000fe200078e00ff */
[----:B------:R-:W-:Y:S01]  /*15e0*/  LOP3.LUT R22, R43, 0x7ff00000, RZ, 0xc0, !PT ;  /* 0x7ff000002b167812 */ /* 0x000fe200078ec0ff */
[----:B------:R-:W-:Y:S01]  /*15f0*/  IMAD.MOV.U32 R46, RZ, RZ, R20 ;  /* 0x000000ffff2e7224 */ /* 0x000fe200078e0014 */
[----:B------:R-:W-:Y:S01]  /*1600*/  LOP3.LUT R41, R40, 0x3ff00000, RZ, 0xfc, !PT ;  /* 0x3ff0000028297812 */ /* 0x000fe200078efcff */
[----:B------:R-:W-:Y:S01]  /*1610*/  IMAD.MOV.U32 R40, RZ, RZ, R42 ;  /* 0x000000ffff287224 */ /* 0x000fe200078e002a */
[C---:B------:R-:W-:Y:S01]  /*1620*/  FSETP.GEU.AND P3, PT, |R47|.reuse, 1.469367938527859385e-39, PT ;  /* 0x001000002f00780b */ /* 0x040fe20003f6e200 */
[----:B------:R-:W-:Y:S01]  /*1630*/  BSSY.RECONVERGENT B3, `(.L_x_21) ;  /* 0x0000055000037945 */ /* 0x000fe20003800200 */
[----:B------:R-:W-:-:S03]  /*1640*/  LOP3.LUT R9, R47, 0x7ff00000, RZ, 0xc0, !PT ;  /* 0x7ff000002f097812 */ /* 0x000fc600078ec0ff */
[----:B------:R-:W-:Y:S01]  /*1650*/  @!P0 DMUL R40, R42, 8.98846567431157953865e+307 ;  /* 0x7fe000002a288828 */ /* 0x000fe20000000000 */
[----:B------:R-:W-:-:S05]  /*1660*/  ISETP.GE.U32.AND P1, PT, R9, R22, PT ;  /* 0x000000160900720c */ /* 0x000fca0003f26070 */
[----:B------:R-:W0:Y:S02]  /*1670*/  MUFU.RCP64H R45, R41 ;  /* 0x00000029002d7308 */ /* 0x000e240000001800 */
[----:B------:R-:W-:Y:S01]  /*1680*/  @!P3 LOP3.LUT R20, R43, 0x7ff00000, RZ, 0xc0, !PT ;  /* 0x7ff000002b14b812 */ /* 0x000fe200078ec0ff */
[----:B------:R-:W-:Y:S01]  /*1690*/  @!P3 IMAD.MOV.U32 R50, RZ, RZ, RZ ;  /* 0x000000ffff32b224 */ /* 0x000fe200078e00ff */
[----:B------:R-:W-:Y:S02]  /*16a0*/  @!P0 LOP3.LUT R22, R41, 0x7ff00000, RZ, 0xc0, !PT ;  /* 0x7ff0000029168812 */ /* 0x000fe400078ec0ff */
[----:B------:R-:W-:Y:S01]  /*16b0*/  @!P3 ISETP.GE.U32.AND P4, PT, R9, R20, PT ;  /* 0x000000140900b20c */ /* 0x000fe20003f86070 */
[----:B------:R-:W-:-:S05]  /*16c0*/  IMAD.MOV.U32 R20, RZ, RZ, 0x1ca00000 ;  /* 0x1ca00000ff147424 */ /* 0x000fca00078e00ff */
[C---:B------:R-:W-:Y:S02]  /*16d0*/  @!P3 SEL R23, R20.reuse, 0x63400000, !P4 ;  /* 0x634000001417b807 */ /* 0x040fe40006000000 */
[----:B------:R-:W-:Y:S02]  /*16e0*/  SEL R21, R20, 0x63400000, !P1 ;  /* 0x6340000014157807 */ /* 0x000fe40004800000 */
[----:B------:R-:W-:Y:S01]  /*16f0*/  @!P3 LOP3.LUT R23, R23, 0x80000000, R47, 0xf8, !PT ;  /* 0x800000001717b812 */ /* 0x000fe200078ef82f */
[----:B0-----:R-:W-:-:S03]  /*1700*/  DFMA R48, R44, -R40, 1 ;  /* 0x3ff000002c30742b */ /* 0x001fc60000000828 */
[----:B------:R-:W-:-:S05]  /*1710*/  @!P3 LOP3.LUT R51, R23, 0x100000, RZ, 0xfc, !PT ;  /* 0x001000001733b812 */ /* 0x000fca00078efcff */
[----:B------:R-:W-:-:S08]  /*1720*/  DFMA R48, R48, R48, R48 ;  /* 0x000000303030722b */ /* 0x000fd00000000030 */
[----:B------:R-:W-:Y:S01]  /*1730*/  DFMA R44, R44, R48, R44 ;  /* 0x000000302c2c722b */ /* 0x000fe2000000002c */
[----:B------:R-:W-:Y:S01]  /*1740*/  LOP3.LUT R49, R21, 0x800fffff, R47, 0xf8, !PT ;  /* 0x800fffff15317812 */ /* 0x000fe200078ef82f */
[----:B------:R-:W-:Y:S02]  /*1750*/  IMAD.MOV.U32 R48, RZ, RZ, R46 ;  /* 0x000000ffff307224 */ /* 0x000fe400078e002e */
[----:B------:R-:W-:-:S04]  /*1760*/  IMAD.MOV.U32 R21, RZ, RZ, R9 ;  /* 0x000000ffff157224 */ /* 0x000fc800078e0009 */
[----:B------:R-:W-:Y:S02]  /*1770*/  DFMA R52, R44, -R40, 1 ;  /* 0x3ff000002c34742b */ /* 0x000fe40000000828 */
[----:B------:R-:W-:-:S06]  /*1780*/  @!P3 DFMA R48, R48, 2, -R50 ;  /* 0x400000003030b82b */ /* 0x000fcc0000000832 */
[----:B------:R-:W-:-:S04]  /*1790*/  DFMA R52, R44, R52, R44 ;  /* 0x000000342c34722b */ /* 0x000fc8000000002c */
[----:B------:R-:W-:-:S04]  /*17a0*/  @!P3 LOP3.LUT R21, R49, 0x7ff00000, RZ, 0xc0, !PT ;  /* 0x7ff000003115b812 */ /* 0x000fc800078ec0ff */
[----:B------:R-:W-:Y:S01]  /*17b0*/  DMUL R50, R52, R48 ;  /* 0x0000003034327228 */ /* 0x000fe20000000000 */
[----:B------:R-:W-:-:S05]  /*17c0*/  VIADD R23, R21, 0xffffffff ;  /* 0xffffffff15177836 */ /* 0x000fca0000000000 */
[----:B------:R-:W-:Y:S01]  /*17d0*/  ISETP.GT.U32.AND P0, PT, R23, 0x7feffffe, PT ;  /* 0x7feffffe1700780c */ /* 0x000fe20003f04070 */
[----:B------:R-:W-:Y:S01]  /*17e0*/  VIADD R23, R22, 0xffffffff ;  /* 0xffffffff16177836 */ /* 0x000fe20000000000 */
[----:B------:R-:W-:-:S04]  /*17f0*/  DFMA R44, R50, -R40, R48 ;  /* 0x80000028322c722b */ /* 0x000fc80000000030 */
[----:B------:R-:W-:-:S04]  /*1800*/  ISETP.GT.U32.OR P0, PT, R23, 0x7feffffe, P0 ;  /* 0x7feffffe1700780c */ /* 0x000fc80000704470 */
[----:B------:R-:W-:-:S09]  /*1810*/  DFMA R44, R52, R44, R50 ;  /* 0x0000002c342c722b */ /* 0x000fd20000000032 */
[----:B------:R-:W-:Y:S05]  /*1820*/  @P0 BRA `(.L_x_22) ;  /* 0x0000000000740947 */ /* 0x000fea0003800000 */
[----:B------:R-:W-:-:S04]  /*1830*/  LOP3.LUT R22, R43, 0x7ff00000, RZ, 0xc0, !PT ;  /* 0x7ff000002b167812 */ /* 0x000fc800078ec0ff */
[CC--:B------:R-:W-:Y:S02]  /*1840*/  VIADDMNMX R21, R9.reuse, -R22.reuse, 0xb9600000, !PT ;  /* 0xb960000009157446 */ /* 0x0c0fe40007800916 */
[----:B------:R-:W-:Y:S01]  /*1850*/  ISETP.GE.U32.AND P0, PT, R9, R22, PT ;  /* 0x000000160900720c */ /* 0x000fe20003f06070 */
[----:B------:R-:W-:Y:S01]  /*1860*/  IMAD.MOV.U32 R22, RZ, RZ, RZ ;  /* 0x000000ffff167224 */ /* 0x000fe200078e00ff */
[----:B------:R-:W-:Y:S02]  /*1870*/  VIMNMX R21, PT, PT, R21, 0x46a00000, PT ;  /* 0x46a0000015157848 */ /* 0x000fe40003fe0100 */
[----:B------:R-:W-:-:S05]  /*1880*/  SEL R20, R20, 0x63400000, !P0 ;  /* 0x6340000014147807 */ /* 0x000fca0004000000 */
[----:B------:R-:W-:-:S04]  /*1890*/  IMAD.IADD R20, R21, 0x1, -R20 ;  /* 0x0000000115147824 */ /* 0x000fc800078e0a14 */
[----:B------:R-:W-:-:S06]  /*18a0*/  VIADD R23, R20, 0x7fe00000 ;  /* 0x7fe0000014177836 */ /* 0x000fcc0000000000 */
[----:B------:R-:W-:-:S10]  /*18b0*/  DMUL R50, R44, R22 ;  /* 0x000000162c327228 */ /* 0x000fd40000000000 */
[----:B------:R-:W-:-:S13]  /*18c0*/  FSETP.GTU.AND P0, PT, |R51|, 1.469367938527859385e-39, PT ;  /* 0x001000003300780b */ /* 0x000fda0003f0c200 */
[----:B------:R-:W-:Y:S05]  /*18d0*/  @P0 BRA `(.L_x_23) ;  /* 0x0000000000a80947 */ /* 0x000fea0003800000 */
[----:B------:R-:W-:-:S06]  /*18e0*/  DFMA R40, R44, -R40, R48 ;  /* 0x800000282c28722b */ /* 0x000fcc0000000030 */
[----:B------:R-:W-:-:S04]  /*18f0*/  IMAD.MOV.U32 R40, RZ, RZ, RZ ;  /* 0x000000ffff287224 */ /* 0x000fc800078e00ff */
[C---:B------:R-:W-:Y:S02]  /*1900*/  FSETP.NEU.AND P0, PT, R41.reuse, RZ, PT ;  /* 0x000000ff2900720b */ /* 0x040fe40003f0d000 */
[----:B------:R-:W-:-:S04]  /*1910*/  LOP3.LUT R42, R41, 0x80000000, R43, 0x48, !PT ;  /* 0x80000000292a7812 */ /* 0x000fc800078e482b */
[----:B------:R-:W-:-:S07]  /*1920*/  LOP3.LUT R41, R42, R23, RZ, 0xfc, !PT ;  /* 0x000000172a297212 */ /* 0x000fce00078efcff */
[----:B------:R-:W-:Y:S05]  /*1930*/  @!P0 BRA `(.L_x_23) ;  /* 0x0000000000908947 */ /* 0x000fea0003800000 */
[----:B------:R-:W-:Y:S01]  /*1940*/  IMAD.MOV R23, RZ, RZ, -R20 ;  /* 0x000000ffff177224 */ /* 0x000fe200078e0a14 */
[----:B------:R-:W-:Y:S01]  /*1950*/  IADD3 R20, PT, PT, -R20, -0x43300000, RZ ;  /* 0xbcd0000014147810 */ /* 0x000fe20007ffe1ff */
[----:B------:R-:W-:-:S06]  /*1960*/  IMAD.MOV.U32 R22, RZ, RZ, RZ ;  /* 0x000000ffff167224 */ /* 0x000fcc00078e00ff */
[----:B------:R-:W-:Y:S02]  /*1970*/  DFMA R22, R50, -R22, R44 ;  /* 0x800000163216722b */ /* 0x000fe4000000002c */
[----:B------:R-:W-:-:S08]  /*1980*/  DMUL.RP R44, R44, R40 ;  /* 0x000000282c2c7228 */ /* 0x000fd00000008000 */
[----:B------:R-:W-:Y:S02]  /*1990*/  FSETP.NEU.AND P0, PT, |R23|, R20, PT ;  /* 0x000000141700720b */ /* 0x000fe40003f0d200 */
[----:B------:R-:W-:Y:S02]  /*19a0*/  LOP3.LUT R42, R45, R42, RZ, 0x3c, !PT ;  /* 0x0000002a2d2a7212 */ /* 0x000fe400078e3cff */
[----:B------:R-:W-:Y:S02]  /*19b0*/  FSEL R20, R44, R50, !P0 ;  /* 0x000000322c147208 */ /* 0x000fe40004000000 */
[----:B------:R-:W-:-:S03]  /*19c0*/  FSEL R21, R42, R51, !P0 ;  /* 0x000000332a157208 */ /* 0x000fc60004000000 */
[----:B------:R-:W-:Y:S02]  /*19d0*/  IMAD.MOV.U32 R50, RZ, RZ, R20 ;  /* 0x000000ffff327224 */ /* 0x000fe400078e0014 */
[----:B------:R-:W-:Y:S01]  /*19e0*/  IMAD.MOV.U32 R51, RZ, RZ, R21 ;  /* 0x000000ffff337224 */ /* 0x000fe200078e0015 */
[----:B------:R-:W-:Y:S06]  /*19f0*/  BRA `(.L_x_23) ;  /* 0x0000000000607947 */ /* 0x000fec0003800000 */
.L_x_22:
[----:B------:R-:W-:-:S14]  /*1a00*/  DSETP.NAN.AND P0, PT, R46, R46, PT ;  /* 0x0000002e2e00722a */ /* 0x000fdc0003f08000 */
[----:B------:R-:W-:Y:S05]  /*1a10*/  @P0 BRA `(.L_x_24) ;  /* 0x00000000004c0947 */ /* 0x000fea0003800000 */
[----:B------:R-:W-:-:S14]  /*1a20*/  DSETP.NAN.AND P0, PT, R42, R42, PT ;  /* 0x0000002a2a00722a */ /* 0x000fdc0003f08000 */
[----:B------:R-:W-:Y:S05]  /*1a30*/  @P0 BRA `(.L_x_25) ;  /* 0x0000000000340947 */ /* 0x000fea0003800000 */
[----:B------:R-:W-:Y:S01]  /*1a40*/  ISETP.NE.AND P0, PT, R21, R22, PT ;  /* 0x000000161500720c */ /* 0x000fe20003f05270 */
[----:B------:R-:W-:Y:S02]  /*1a50*/  IMAD.MOV.U32 R50, RZ, RZ, 0x0 ;  /* 0x00000000ff327424 */ /* 0x000fe400078e00ff */
[----:B------:R-:W-:-:S10]  /*1a60*/  IMAD.MOV.U32 R51, RZ, RZ, -0x80000 ;  /* 0xfff80000ff337424 */ /* 0x000fd400078e00ff */
[----:B------:R-:W-:Y:S05]  /*1a70*/  @!P0 BRA `(.L_x_23) ;  /* 0x0000000000408947 */ /* 0x000fea0003800000 */
[----:B------:R-:W-:Y:S02]  /*1a80*/  ISETP.NE.AND P0, PT, R21, 0x7ff00000, PT ;  /* 0x7ff000001500780c */ /* 0x000fe40003f05270 */
[----:B------:R-:W-:Y:S02]  /*1a90*/  LOP3.LUT R43, R47, 0x80000000, R43, 0x48, !PT ;  /* 0x800000002f2b7812 */ /* 0x000fe400078e482b */
[----:B------:R-:W-:-:S13]  /*1aa0*/  ISETP.EQ.OR P0, PT, R22, RZ, !P0 ;  /* 0x000000ff1600720c */ /* 0x000fda0004702670 */
[----:B------:R-:W-:Y:S01]  /*1ab0*/  @P0 LOP3.LUT R9, R43, 0x7ff00000, RZ, 0xfc, !PT ;  /* 0x7ff000002b090812 */ /* 0x000fe200078efcff */
[----:B------:R-:W-:Y:S02]  /*1ac0*/  @!P0 IMAD.MOV.U32 R50, RZ, RZ, RZ ;  /* 0x000000ffff328224 */ /* 0x000fe400078e00ff */
[----:B------:R-:W-:Y:S02]  /*1ad0*/  @!P0 IMAD.MOV.U32 R51, RZ, RZ, R43 ;  /* 0x000000ffff338224 */ /* 0x000fe400078e002b */
[----:B------:R-:W-:Y:S02]  /*1ae0*/  @P0 IMAD.MOV.U32 R50, RZ, RZ, RZ ;  /* 0x000000ffff320224 */ /* 0x000fe400078e00ff */
[----:B------:R-:W-:Y:S01]  /*1af0*/  @P0 IMAD.MOV.U32 R51, RZ, RZ, R9 ;  /* 0x000000ffff330224 */ /* 0x000fe200078e0009 */
[----:B------:R-:W-:Y:S06]  /*1b00*/  BRA `(.L_x_23) ;  /* 0x00000000001c7947 */ /* 0x000fec0003800000 */
.L_x_25:
[----:B------:R-:W-:Y:S01]  /*1b10*/  LOP3.LUT R9, R43, 0x80000, RZ, 0xfc, !PT ;  /* 0x000800002b097812 */ /* 0x000fe200078efcff */
[----:B------:R-:W-:-:S04]  /*1b20*/  IMAD.MOV.U32 R50, RZ, RZ, R42 ;  /* 0x000000ffff327224 */ /* 0x000fc800078e002a */
[----:B------:R-:W-:Y:S01]  /*1b30*/  IMAD.MOV.U32 R51, RZ, RZ, R9 ;  /* 0x000000ffff337224 */ /* 0x000fe200078e0009 */
[----:B------:R-:W-:Y:S06]  /*1b40*/  BRA `(.L_x_23) ;  /* 0x00000000000c7947 */ /* 0x000fec0003800000 */
.L_x_24:
[----:B------:R-:W-:Y:S01]  /*1b50*/  LOP3.LUT R9, R47, 0x80000, RZ, 0xfc, !PT ;  /* 0x000800002f097812 */ /* 0x000fe200078efcff */
[----:B------:R-:W-:-:S04]  /*1b60*/  IMAD.MOV.U32 R50, RZ, RZ, R46 ;  /* 0x000000ffff327224 */ /* 0x000fc800078e002e */
[----:B------:R-:W-:-:S07]  /*1b70*/  IMAD.MOV.U32 R51, RZ, RZ, R9 ;  /* 0x000000ffff337224 */ /* 0x000fce00078e0009 */
.L_x_23:
[----:B------:R-:W-:Y:S05]  /*1b80*/  BSYNC.RECONVERGENT B3 ;  /* 0x0000000000037941 */ /* 0x000fea0003800200 */
.L_x_21:
[----:B------:R-:W-:Y:S02]  /*1b90*/  IMAD.MOV.U32 R22, RZ, RZ, R8 ;  /* 0x000000ffff167224 */ /* 0x000fe400078e0008 */
[----:B------:R-:W-:Y:S02]  /*1ba0*/  IMAD.MOV.U32 R23, RZ, RZ, 0x0 ;  /* 0x00000000ff177424 */ /* 0x000fe400078e00ff */
[----:B------:R-:W-:Y:S02]  /*1bb0*/  IMAD.MOV.U32 R20, RZ, RZ, R50 ;  /* 0x000000ffff147224 */ /* 0x000fe400078e0032 */
[----:B------:R-:W-:Y:S01]  /*1bc0*/  IMAD.MOV.U32 R9, RZ, RZ, R51 ;  /* 0x000000ffff097224 */ /* 0x000fe200078e0033 */
[----:B------:R-:W-:Y:S06]  /*1bd0*/  RET.REL.NODEC R22 `(_Z37line_intersect_brute_optimized_deviceP9line_descP10point_desci) ;  /* 0xffffffe416087950 */ /* 0x000fec0003c3ffff */
.L_x_26:
        /* <DEDUP_REMOVED lines=10> */
.L_x_42:


//--------------------- .text._Z39line_intersect_brute_unoptimized_deviceP9line_descP10point_desci --------------------------
	.section	.text._Z39line_intersect_brute_unoptimized_deviceP9line_descP10point_desci,"ax",@progbits
	.align	128
        .global         _Z39line_intersect_brute_unoptimized_deviceP9line_descP10point_desci
        .type           _Z39line_intersect_brute_unoptimized_deviceP9line_descP10point_desci,@function
        .size           _Z39line_intersect_brute_unoptimized_deviceP9line_descP10point_desci,(.L_x_43 - _Z39line_intersect_brute_unoptimized_deviceP9line_descP10point_desci)
        .other          _Z39line_intersect_brute_unoptimized_deviceP9line_descP10point_desci,@"STO_CUDA_ENTRY STV_DEFAULT"
_Z39line_intersect_brute_unoptimized_deviceP9line_descP10point_desci:
.text._Z39line_intersect_brute_unoptimized_deviceP9line_descP10point_desci:
[----:B------:R-:W-:Y:S01]  /*0000*/  LDC R1, c[0x0][0x37c] ;  /* 0x0000df00ff017b82 */ /* 0x000fe20000000800 */
[----:B------:R-:W0:Y:S01]  /*0010*/  S2R R0, SR_TID.X ;  /* 0x0000000000007919 */ /* 0x000e220000002100 */
[----:B------:R-:W0:Y:S01]  /*0020*/  LDCU UR4, c[0x0][0x360] ;  /* 0x00006c00ff0477ac */ /* 0x000e220008000800 */
[----:B------:R-:W0:Y:S01]  /*0030*/  S2R R3, SR_CTAID.X ;  /* 0x0000000000037919 */ /* 0x000e220000002500 */
[----:B------:R-:W1:Y:S01]  /*0040*/  LDCU UR6, c[0x0][0x390] ;  /* 0x00007200ff0677ac */ /* 0x000e620008000800 */
[----:B0-----:R-:W-:-:S05]  /*0050*/  IMAD R0, R3, UR4, R0 ;  /* 0x0000000403007c24 */ /* 0x001fca000f8e0200 */
[----:B-1----:R-:W-:-:S13]  /*0060*/  ISETP.GE.AND P0, PT, R0, UR6, PT ;  /* 0x0000000600007c0c */ /* 0x002fda000bf06270 */
[----:B------:R-:W-:Y:S05]  /*0070*/  @P0 EXIT ;  /* 0x000000000000094d */ /* 0x000fea0003800000 */
[----:B------:R-:W-:-:S05]  /*0080*/  VIADD R36, R0, 0x1 ;  /* 0x0000000100247836 */ /* 0x000fca0000000000 */
[----:B------:R-:W-:-:S13]  /*0090*/  ISETP.GE.AND P0, PT, R36, UR6, PT ;  /* 0x0000000624007c0c */ /* 0x000fda000bf06270 */
[----:B------:R-:W-:Y:S05]  /*00a0*/  @P0 EXIT ;  /* 0x000000000000094d */ /* 0x000fea0003800000 */
[----:B------:R-:W0:Y:S01]  /*00b0*/  LDC.64 R2, c[0x0][0x380] ;  /* 0x0000e000ff027b82 */ /* 0x000e220000000a00 */
[----:B------:R-:W1:Y:S01]  /*00c0*/  LDCU.64 UR4, c[0x0][0x358] ;  /* 0x00006b00ff0477ac */ /* 0x000e620008000a00 */
[----:B------:R-:W2:Y:S01]  /*00d0*/  LDCU UR7, c[0x0][0x390] ;  /* 0x00007200ff0777ac */ /* 0x000ea20008000800 */
[----:B0-----:R-:W-:-:S05]  /*00e0*/  IMAD.WIDE R2, R0, 0x20, R2 ;  /* 0x0000002000027825 */ /* 0x001fca00078e0202 */
[----:B-1----:R-:W3:Y:S04]  /*00f0*/  LDG.E.64 R6, desc[UR4][R2.64] ;  /* 0x0000000402067981 */ /* 0x002ee8000c1e1b00 */
[----:B------:R-:W3:Y:S04]  /*0100*/  LDG.E.64 R8, desc[UR4][R2.64+0x10] ;  /* 0x0000100402087981 */ /* 0x000ee8000c1e1b00 */
[----:B------:R-:W4:Y:S04]  /*0110*/  LDG.E.64 R10, desc[UR4][R2.64+0x8] ;  /* 0x00000804020a7981 */ /* 0x000f28000c1e1b00 */
[----:B------:R-:W4:Y:S01]  /*0120*/  LDG.E.64 R12, desc[UR4][R2.64+0x18] ;  /* 0x00001804020c7981 */ /* 0x000f22000c1e1b00 */
[----:B------:R-:W-:-:S04]  /*0130*/  IMAD R37, R0, UR6, R0 ;  /* 0x0000000600257c24 */ /* 0x000fc8000f8e0200 */
[----:B------:R-:W-:Y:S01]  /*0140*/  VIADD R37, R37, 0x1 ;  /* 0x0000000125257836 */ /* 0x000fe20000000000 */
[----:B---3--:R-:W-:Y:S02]  /*0150*/  DADD R14, -R6, R8 ;  /* 0x00000000060e7229 */ /* 0x008fe40000000108 */
[----:B--2-4-:R-:W-:-:S11]  /*0160*/  DADD R16, -R10, R12 ;  /* 0x000000000a107229 */ /* 0x014fd6000000010c */
.L_x_35:
[----:B------:R-:W0:Y:S02]  /*0170*/  LDC.64 R18, c[0x0][0x380] ;  /* 0x0000e000ff127b82 */ /* 0x000e240000000a00 */
[----:B0-----:R-:W-:-:S05]  /*0180*/  IMAD.WIDE R18, R36, 0x20, R18 ;  /* 0x0000002024127825 */ /* 0x001fca00078e0212 */
[----:B------:R-:W2:Y:S04]  /*0190*/  LDG.E.64 R26, desc[UR4][R18.64] ;  /* 0x00000004121a7981 */ /* 0x000ea8000c1e1b00 */
[----:B------:R-:W3:Y:S04]  /*01a0*/  LDG.E.64 R2, desc[UR4][R18.64+0x10] ;  /* 0x0000100412027981 */ /* 0x000ee8000c1e1b00 */
[----:B------:R-:W4:Y:S04]  /*01b0*/  LDG.E.64 R4, desc[UR4][R18.64+0x8] ;  /* 0x0000080412047981 */ /* 0x000f28000c1e1b00 */
[----:B------:R-:W5:Y:S01]  /*01c0*/  LDG.E.64 R28, desc[UR4][R18.64+0x18] ;  /* 0x00001804121c7981 */ /* 0x000f62000c1e1b00 */
[----:B------:R-:W-:Y:S01]  /*01d0*/  BSSY.RECONVERGENT B0, `(.L_x_27) ;  /* 0x0000074000007945 */ /* 0x000fe20003800200 */
[----:B--2---:R-:W-:-:S02]  /*01e0*/  DADD R20, -R6, R26 ;  /* 0x0000000006147229 */ /* 0x004fc4000000011a */
[----:B---3--:R-:W-:Y:S02]  /*01f0*/  DADD R24, -R6, R2 ;  /* 0x0000000006187229 */ /* 0x008fe40000000102 */
[----:B----4-:R-:W-:-:S04]  /*0200*/  DADD R22, -R10, R4 ;  /* 0x000000000a167229 */ /* 0x010fc80000000104 */
[----:B------:R-:W-:Y:S02]  /*0210*/  DMUL R20, R16, R20 ;  /* 0x0000001410147228 */ /* 0x000fe40000000000 */
[----:B-----5:R-:W-:Y:S02]  /*0220*/  DADD R30, -R10, R28 ;  /* 0x000000000a1e7229 */ /* 0x020fe4000000011c */
        /* <DEDUP_REMOVED lines=63> */
[----:B------:R-:W-:Y:S02]  /*0620*/  IMAD.MOV.U32 R30, RZ, RZ, R22 ;  /* 0x000000ffff1e7224 */ /* 0x000fe400078e0016 */
[----:B------:R-:W-:-:S07]  /*0630*/  IMAD.MOV.U32 R31, RZ, RZ, R23 ;  /* 0x000000ffff1f7224 */ /* 0x000fce00078e0017 */
[----:B------:R-:W-:Y:S05]  /*0640*/  CALL.REL.NOINC `($__internal_1_$__cuda_sm20_div_rn_f64_full) ;  /* 0x0000000000d07944 */ /* 0x000fea0003c00000 */
.L_x_32:
[----:B------:R-:W-:Y:S05]  /*0650*/  BSYNC.RECONVERGENT B2 ;  /* 0x0000000000027941 */ /* 0x000fea0003800200 */
.L_x_31:
        /* <DEDUP_REMOVED lines=25> */
[----:B------:R-:W-:Y:S05]  /*07f0*/  CALL.REL.NOINC `($__internal_1_$__cuda_sm20_div_rn_f64_full) ;  /* 0x0000000000647944 */ /* 0x000fea0003c00000 */
[----:B------:R-:W-:Y:S02]  /*0800*/  IMAD.MOV.U32 R4, RZ, RZ, R2 ;  /* 0x000000ffff047224 */ /* 0x000fe400078e0002 */
[----:B------:R-:W-:-:S07]  /*0810*/  IMAD.MOV.U32 R5, RZ, RZ, R3 ;  /* 0x000000ffff057224 */ /* 0x000fce00078e0003 */
.L_x_34:
[----:B------:R-:W-:Y:S05]  /*0820*/  BSYNC.RECONVERGENT B2 ;  /* 0x0000000000027941 */ /* 0x000fea0003800200 */
.L_x_33:
        /* <DEDUP_REMOVED lines=9> */
.L_x_30:
[----:B------:R-:W-:Y:S05]  /*08c0*/  BSYNC.RECONVERGENT B1 ;  /* 0x0000000000017941 */ /* 0x000fea0003800200 */
.L_x_29:
[----:B------:R-:W0:Y:S02]  /*08d0*/  LDC.64 R2, c[0x0][0x388] ;  /* 0x0000e200ff027b82 */ /* 0x000e240000000a00 */
[----:B0-----:R-:W-:-:S05]  /*08e0*/  IMAD.WIDE R2, R37, 0x10, R2 ;  /* 0x0000001025027825 */ /* 0x001fca00078e0202 */
[----:B------:R0:W-:Y:S04]  /*08f0*/  STG.E.64 desc[UR4][R2.64], R18 ;  /* 0x0000001202007986 */ /* 0x0001e8000c101b04 */
[----:B------:R0:W-:Y:S02]  /*0900*/  STG.E.64 desc[UR4][R2.64+0x8], R20 ;  /* 0x0000081402007986 */ /* 0x0001e4000c101b04 */
.L_x_28:
[----:B------:R-:W-:Y:S05]  /*0910*/  BSYNC.RECONVERGENT B0 ;  /* 0x0000000000007941 */ /* 0x000fea0003800200 */
.L_x_27:
[C---:B0-----:R-:W-:Y:S02]  /*0920*/  VIADD R2, R0.reuse, 0x2 ;  /* 0x0000000200027836 */ /* 0x041fe40000000000 */
[----:B------:R-:W-:Y:S02]  /*0930*/  VIADD R0, R0, 0x1 ;  /* 0x0000000100007836 */ /* 0x000fe40000000000 */
[----:B------:R-:W-:Y:S01]  /*0940*/  VIADD R36, R36, 0x1 ;  /* 0x0000000124247836 */ /* 0x000fe20000000000 */
[----:B------:R-:W-:Y:S01]  /*0950*/  ISETP.GE.AND P0, PT, R2, UR7, PT ;  /* 0x0000000702007c0c */ /* 0x000fe2000bf06270 */
[----:B------:R-:W-:-:S12]  /*0960*/  VIADD R37, R37, 0x1 ;  /* 0x0000000125257836 */ /* 0x000fd80000000000 */
[----:B------:R-:W-:Y:S05]  /*0970*/  @!P0 BRA `(.L_x_35) ;  /* 0xfffffff400fc8947 */ /* 0x000fea000383ffff */
[----:B------:R-:W-:Y:S05]  /*0980*/  EXIT ;  /* 0x000000000000794d */ /* 0x000fea0003800000 */
        .weak           $__internal_1_$__cuda_sm20_div_rn_f64_full
        .type           $__internal_1_$__cuda_sm20_div_rn_f64_full,@function
        .size           $__internal_1_$__cuda_sm20_div_rn_f64_full,(.L_x_43 - $__internal_1_$__cuda_sm20_div_rn_f64_full)
$__internal_1_$__cuda_sm20_div_rn_f64_full:
[C---:B------:R-:W-:Y:S01]  /*0990*/  FSETP.GEU.AND P0, PT, |R31|.reuse, 1.469367938527859385e-39, PT ;  /* 0x001000001f00780b */ /* 0x040fe20003f0e200 */
[----:B------:R-:W-:Y:S01]  /*09a0*/  IMAD.MOV.U32 R42, RZ, RZ, 0x1 ;  /* 0x00000001ff2a7424 */ /* 0x000fe200078e00ff */
[----:B------:R-:W-:Y:S01]  /*09b0*/  LOP3.LUT R2, R31, 0x800fffff, RZ, 0xc0, !PT ;  /* 0x800fffff1f027812 */ /* 0x000fe200078ec0ff */
[----:B------:R-:W-:Y:S01]  /*09c0*/  BSSY.RECONVERGENT B3, `(.L_x_36) ;  /* 0x0000054000037945 */ /* 0x000fe20003800200 */
[C---:B------:R-:W-:Y:S02]  /*09d0*/  FSETP.GEU.AND P2, PT, |R33|.reuse, 1.469367938527859385e-39, PT ;  /* 0x001000002100780b */ /* 0x040fe40003f4e200 */
[----:B------:R-:W-:Y:S01]  /*09e0*/  LOP3.LUT R3, R2, 0x3ff00000, RZ, 0xfc, !PT ;  /* 0x3ff0000002037812 */ /* 0x000fe200078efcff */
[----:B------:R-:W-:Y:S01]  /*09f0*/  IMAD.MOV.U32 R2, RZ, RZ, R30 ;  /* 0x000000ffff027224 */ /* 0x000fe200078e001e */
[----:B------:R-:W-:Y:S02]  /*0a00*/  LOP3.LUT R39, R33, 0x7ff00000, RZ, 0xc0, !PT ;  /* 0x7ff0000021277812 */ /* 0x000fe400078ec0ff */
[----:B------:R-:W-:-:S03]  /*0a10*/  LOP3.LUT R48, R31, 0x7ff00000, RZ, 0xc0, !PT ;  /* 0x7ff000001f307812 */ /* 0x000fc600078ec0ff */
[----:B------:R-:W-:Y:S01]  /*0a20*/  @!P0 DMUL R2, R30, 8.98846567431157953865e+307 ;  /* 0x7fe000001e028828 */ /* 0x000fe20000000000 */
[----:B------:R-:W-:-:S03]  /*0a30*/  ISETP.GE.U32.AND P1, PT, R39, R48, PT ;  /* 0x000000302700720c */ /* 0x000fc60003f26070 */
[----:B------:R-:W-:Y:S01]  /*0a40*/  @!P2 LOP3.LUT R38, R31, 0x7ff00000, RZ, 0xc0, !PT ;  /* 0x7ff000001f26a812 */ /* 0x000fe200078ec0ff */
[----:B------:R-:W-:Y:S01]  /*0a50*/  @!P2 IMAD.MOV.U32 R44, RZ, RZ, RZ ;  /* 0x000000ffff2ca224 */ /* 0x000fe200078e00ff */
[----:B------:R-:W0:Y:S02]  /*0a60*/  MUFU.RCP64H R43, R3 ;  /* 0x00000003002b7308 */ /* 0x000e240000001800 */
[----:B------:R-:W-:Y:S01]  /*0a70*/  @!P2 ISETP.GE.U32.AND P3, PT, R39, R38, PT ;  /* 0x000000262700a20c */ /* 0x000fe20003f66070 */
[----:B------:R-:W-:Y:S01]  /*0a80*/  IMAD.MOV.U32 R38, RZ, RZ, 0x1ca00000 ;  /* 0x1ca00000ff267424 */ /* 0x000fe200078e00ff */
[----:B------:R-:W-:-:S04]  /*0a90*/  @!P0 LOP3.LUT R48, R3, 0x7ff00000, RZ, 0xc0, !PT ;  /* 0x7ff0000003308812 */ /* 0x000fc800078ec0ff */
[----:B------:R-:W-:Y:S01]  /*0aa0*/  @!P2 SEL R41, R38, 0x63400000, !P3 ;  /* 0x634000002629a807 */ /* 0x000fe20005800000 */
[----:B------:R-:W-:-:S03]  /*0ab0*/  VIADD R49, R48, 0xffffffff ;  /* 0xffffffff30317836 */ /* 0x000fc60000000000 */
[----:B------:R-:W-:-:S04]  /*0ac0*/  @!P2 LOP3.LUT R41, R41, 0x80000000, R33, 0xf8, !PT ;  /* 0x800000002929a812 */ /* 0x000fc800078ef821 */
[----:B------:R-:W-:Y:S01]  /*0ad0*/  @!P2 LOP3.LUT R45, R41, 0x100000, RZ, 0xfc, !PT ;  /* 0x00100000292da812 */ /* 0x000fe200078efcff */
[----:B0-----:R-:W-:Y:S01]  /*0ae0*/  DFMA R34, R42, -R2, 1 ;  /* 0x3ff000002a22742b */ /* 0x001fe20000000802 */
[----:B------:R-:W-:-:S07]  /*0af0*/  IMAD.MOV.U32 R41, RZ, RZ, R39 ;  /* 0x000000ffff297224 */ /* 0x000fce00078e0027 */
[----:B------:R-:W-:-:S08]  /*0b00*/  DFMA R34, R34, R34, R34 ;  /* 0x000000222222722b */ /* 0x000fd00000000022 */
[----:B------:R-:W-:Y:S01]  /*0b10*/  DFMA R42, R42, R34, R42 ;  /* 0x000000222a2a722b */ /* 0x000fe2000000002a */
[----:B------:R-:W-:Y:S01]  /*0b20*/  SEL R35, R38, 0x63400000, !P1 ;  /* 0x6340000026237807 */ /* 0x000fe20004800000 */
[----:B------:R-:W-:-:S03]  /*0b30*/  IMAD.MOV.U32 R34, RZ, RZ, R32 ;  /* 0x000000ffff227224 */ /* 0x000fc600078e0020 */
[----:B------:R-:W-:-:S03]  /*0b40*/  LOP3.LUT R35, R35, 0x800fffff, R33, 0xf8, !PT ;  /* 0x800fffff23237812 */ /* 0x000fc600078ef821 */
[----:B------:R-:W-:-:S03]  /*0b50*/  DFMA R46, R42, -R2, 1 ;  /* 0x3ff000002a2e742b */ /* 0x000fc60000000802 */
[----:B------:R-:W-:-:S05]  /*0b60*/  @!P2 DFMA R34, R34, 2, -R44 ;  /* 0x400000002222a82b */ /* 0x000fca000000082c */
[----:B------:R-:W-:-:S05]  /*0b70*/  DFMA R46, R42, R46, R42 ;  /* 0x0000002e2a2e722b */ /* 0x000fca000000002a */
[----:B------:R-:W-:-:S03]  /*0b80*/  @!P2 LOP3.LUT R41, R35, 0x7ff00000, RZ, 0xc0, !PT ;  /* 0x7ff000002329a812 */ /* 0x000fc600078ec0ff */
[----:B------:R-:W-:Y:S02]  /*0b90*/  DMUL R42, R46, R34 ;  /* 0x000000222e2a7228 */ /* 0x000fe40000000000 */
[----:B------:R-:W-:-:S05]  /*0ba0*/  VIADD R44, R41, 0xffffffff ;  /* 0xffffffff292c7836 */ /* 0x000fca0000000000 */
[----:B------:R-:W-:Y:S01]  /*0bb0*/  ISETP.GT.U32.AND P0, PT, R44, 0x7feffffe, PT ;  /* 0x7feffffe2c00780c */ /* 0x000fe20003f04070 */
[----:B------:R-:W-:-:S03]  /*0bc0*/  DFMA R44, R42, -R2, R34 ;  /* 0x800000022a2c722b */ /* 0x000fc60000000022 */
[----:B------:R-:W-:-:S05]  /*0bd0*/  ISETP.GT.U32.OR P0, PT, R49, 0x7feffffe, P0 ;  /* 0x7feffffe3100780c */ /* 0x000fca0000704470 */
[----:B------:R-:W-:-:S08]  /*0be0*/  DFMA R44, R46, R44, R42 ;  /* 0x0000002c2e2c722b */ /* 0x000fd0000000002a */
        /* <DEDUP_REMOVED lines=12> */
[----:B------:R-:W-:Y:S01]  /*0cb0*/  DFMA R2, R44, -R2, R34 ;  /* 0x800000022c02722b */ /* 0x000fe20000000022 */
[----:B------:R-:W-:-:S09]  /*0cc0*/  IMAD.MOV.U32 R42, RZ, RZ, RZ ;  /* 0x000000ffff2a7224 */ /* 0x000fd200078e00ff */
[C---:B------:R-:W-:Y:S02]  /*0cd0*/  FSETP.NEU.AND P0, PT, R3.reuse, RZ, PT ;  /* 0x000000ff0300720b */ /* 0x040fe40003f0d000 */
[----:B------:R-:W-:-:S04]  /*0ce0*/  LOP3.LUT R31, R3, 0x80000000, R31, 0x48, !PT ;  /* 0x80000000031f7812 */ /* 0x000fc800078e481f */
[----:B------:R-:W-:-:S07]  /*0cf0*/  LOP3.LUT R43, R31, R43, RZ, 0xfc, !PT ;  /* 0x0000002b1f2b7212 */ /* 0x000fce00078efcff */
[----:B------:R-:W-:Y:S05]  /*0d00*/  @!P0 BRA `(.L_x_38) ;  /* 0x00000000007c8947 */ /* 0x000fea0003800000 */
[----:B------:R-:W-:Y:S01]  /*0d10*/  IMAD.MOV R3, RZ, RZ, -R32 ;  /* 0x000000ffff037224 */ /* 0x000fe200078e0a20 */
[----:B------:R-:W-:Y:S01]  /*0d20*/  DMUL.RP R42, R44, R42 ;  /* 0x0000002a2c2a7228 */ /* 0x000fe20000008000 */
[----:B------:R-:W-:-:S06]  /*0d30*/  IMAD.MOV.U32 R2, RZ, RZ, RZ ;  /* 0x000000ffff027224 */ /* 0x000fcc00078e00ff */
[----:B------:R-:W-:-:S03]  /*0d40*/  DFMA R2, R38, -R2, R44 ;  /* 0x800000022602722b */ /* 0x000fc6000000002c */
[----:B------:R-:W-:-:S03]  /*0d50*/  LOP3.LUT R31, R43, R31, RZ, 0x3c, !PT ;  /* 0x0000001f2b1f7212 */ /* 0x000fc600078e3cff */
[----:B------:R-:W-:-:S04]  /*0d60*/  IADD3 R2, PT, PT, -R32, -0x43300000, RZ ;  /* 0xbcd0000020027810 */ /* 0x000fc80007ffe1ff */
[----:B------:R-:W-:-:S04]  /*0d70*/  FSETP.NEU.AND P0, PT, |R3|, R2, PT ;  /* 0x000000020300720b */ /* 0x000fc80003f0d200 */
[----:B------:R-:W-:Y:S02]  /*0d80*/  FSEL R38, R42, R38, !P0 ;  /* 0x000000262a267208 */ /* 0x000fe40004000000 */
[----:B------:R-:W-:Y:S01]  /*0d90*/  FSEL R39, R31, R39, !P0 ;  /* 0x000000271f277208 */ /* 0x000fe20004000000 */
[----:B------:R-:W-:Y:S06]  /*0da0*/  BRA `(.L_x_38) ;  /* 0x0000000000547947 */ /* 0x000fec0003800000 */
.L_x_37:
        /* <DEDUP_REMOVED lines=13> */
[----:B------:R-:W-:Y:S02]  /*0e80*/  @P0 IMAD.MOV.U32 R38, RZ, RZ, RZ ;  /* 0x000000ffff260224 */ /* 0x000fe400078e00ff */
[----:B------:R-:W-:Y:S01]  /*0e90*/  @P0 IMAD.MOV.U32 R39, RZ, RZ, R2 ;  /* 0x000000ffff270224 */ /* 0x000fe200078e0002 */
[----:B------:R-:W-:Y:S06]  /*0ea0*/  BRA `(.L_x_38) ;  /* 0x0000000000147947 */ /* 0x000fec0003800000 */
.L_x_40:
[----:B------:R-:W-:Y:S01]  /*0eb0*/  LOP3.LUT R39, R31, 0x80000, RZ, 0xfc, !PT ;  /* 0x000800001f277812 */ /* 0x000fe200078efcff */
[----:B------:R-:W-:Y:S01]  /*0ec0*/  IMAD.MOV.U32 R38, RZ, RZ, R30 ;  /* 0x000000ffff267224 */ /* 0x000fe200078e001e */
[----:B------:R-:W-:Y:S06]  /*0ed0*/  BRA `(.L_x_38) ;  /* 0x0000000000087947 */ /* 0x000fec0003800000 */
.L_x_39:
[----:B------:R-:W-:Y:S01]  /*0ee0*/  LOP3.LUT R39, R33, 0x80000, RZ, 0xfc, !PT ;  /* 0x0008000021277812 */ /* 0x000fe200078efcff */
[----:B------:R-:W-:-:S07]  /*0ef0*/  IMAD.MOV.U32 R38, RZ, RZ, R32 ;  /* 0x000000ffff267224 */ /* 0x000fce00078e0020 */
.L_x_38:
[----:B------:R-:W-:Y:S05]  /*0f00*/  BSYNC.RECONVERGENT B3 ;  /* 0x0000000000037941 */ /* 0x000fea0003800200 */
.L_x_36:
[----:B------:R-:W-:Y:S02]  /*0f10*/  IMAD.MOV.U32 R41, RZ, RZ, 0x0 ;  /* 0x00000000ff297424 */ /* 0x000fe400078e00ff */
[----:B------:R-:W-:Y:S02]  /*0f20*/  IMAD.MOV.U32 R2, RZ, RZ, R38 ;  /* 0x000000ffff027224 */ /* 0x000fe400078e0026 */
[----:B------:R-:W-:Y:S01]  /*0f30*/  IMAD.MOV.U32 R3, RZ, RZ, R39 ;  /* 0x000000ffff037224 */ /* 0x000fe200078e0027 */
[----:B------:R-:W-:Y:S06]  /*0f40*/  RET.REL.NODEC R40 `(_Z39line_intersect_brute_unoptimized_deviceP9line_descP10point_desci) ;  /* 0xfffffff0282c7950 */ /* 0x000fec0003c3ffff */
.L_x_41:
        /* <DEDUP_REMOVED lines=11> */
.L_x_43:


//--------------------- .nv.shared._ZN3cub18CUB_300001_SM_10006detail11EmptyKernelIvEEvv --------------------------
	.section	.nv.shared._ZN3cub18CUB_300001_SM_10006detail11EmptyKernelIvEEvv,"aw",@nobits
	.sectionflags	@""
	.align	16
	.zero		1024


//--------------------- .nv.shared.reserved.0     --------------------------
	.section	.nv.shared.reserved.0,"aw",@nobits
	.weak		__nv_reservedSMEM_offset_0_alias
	.size		__nv_reservedSMEM_offset_0_alias, 0, 64
	.other		__nv_reservedSMEM_offset_0_alias,@"STO_CUDA_RESERVED_SHARED STV_DEFAULT"
__nv_reservedSMEM_offset_0_alias:
	.zero		0
	.zero		64


//--------------------- .nv.global                --------------------------
	.section	.nv.global,"aw",@nobits
.nv.global:
	.type		_ZN34_INTERNAL_b762f3fe_4_k_cu_1162b35b6thrust24THRUST_300001_SM_1000_NS12placeholders2_8E,@object
	.size		_ZN34_INTERNAL_b762f3fe_4_k_cu_1162b35b6thrust24THRUST_300001_SM_1000_NS12placeholders2_8E,(_ZN34_INTERNAL_b762f3fe_4_k_cu_1162b35b4cuda3std3__436_GLOBAL__N__b762f3fe_4_k_cu_1162b35b6ignoreE - _ZN34_INTERNAL_b762f3fe_4_k_cu_1162b35b6thrust24THRUST_300001_SM_1000_NS12placeholders2_8E)
_ZN34_INTERNAL_b762f3fe_4_k_cu_1162b35b6thrust24THRUST_300001_SM_1000_NS12placeholders2_8E:
	.zero		1
	.type		_ZN34_INTERNAL_b762f3fe_4_k_cu_1162b35b4cuda3std3__436_GLOBAL__N__b762f3fe_4_k_cu_1162b35b6ignoreE,@object
	.size		_ZN34_INTERNAL_b762f3fe_4_k_cu_1162b35b4cuda3std3__436_GLOBAL__N__b762f3fe_4_k_cu_1162b35b6ignoreE,(_ZN34_INTERNAL_b762f3fe_4_k_cu_1162b35b4cuda3std6ranges3__45__cpo4dataE - _ZN34_INTERNAL_b762f3fe_4_k_cu_1162b35b4cuda3std3__436_GLOBAL__N__b762f3fe_4_k_cu_1162b35b6ignoreE)
_ZN34_INTERNAL_b762f3fe_4_k_cu_1162b35b4cuda3std3__436_GLOBAL__N__b762f3fe_4_k_cu_1162b35b6ignoreE:
	.zero		1
	.type		_ZN34_INTERNAL_b762f3fe_4_k_cu_1162b35b4cuda3std6ranges3__45__cpo4dataE,@object
	.size		_ZN34_INTERNAL_b762f3fe_4_k_cu_1162b35b4cuda3std6ranges3__45__cpo4dataE,(_ZN34_INTERNAL_b762f3fe_4_k_cu_1162b35b6thrust24THRUST_300001_SM_1000_NS6system3cpp3parE - _ZN34_INTERNAL_b762f3fe_4_k_cu_1162b35b4cuda3std6ranges3__45__cpo4dataE)
_ZN34_INTERNAL_b762f3fe_4_k_cu_1162b35b4cuda3std6ranges3__45__cpo4dataE:
	.zero		1
	.type		_ZN34_INTERNAL_b762f3fe_4_k_cu_1162b35b6thrust24THRUST_300001_SM_1000_NS6system3cpp3parE,@object
	.size		_ZN34_INTERNAL_b762f3fe_4_k_cu_1162b35b6thrust24THRUST_300001_SM_1000_NS6system3cpp3parE,(_ZN34_INTERNAL_b762f3fe_4_k_cu_1162b35b4cuda3std3__45__cpo5beginE - _ZN34_INTERNAL_b762f3fe_4_k_cu_1162b35b6thrust24THRUST_300001_SM_1000_NS6system3cpp3parE)
_ZN34_INTERNAL_b762f3fe_4_k_cu_1162b35b6thrust24THRUST_300001_SM_1000_NS6system3cpp3parE:
	.zero		1
	.type		_ZN34_INTERNAL_b762f3fe_4_k_cu_1162b35b4cuda3std3__45__cpo5beginE,@object
	.size		_ZN34_INTERNAL_b762f3fe_4_k_cu_1162b35b4cuda3std3__45__cpo5beginE,(_ZN34_INTERNAL_b762f3fe_4_k_cu_1162b35b4cuda3std6ranges3__45__cpo5beginE - _ZN34_INTERNAL_b762f3fe_4_k_cu_1162b35b4cuda3std3__45__cpo5beginE)
_ZN34_INTERNAL_b762f3fe_4_k_cu_1162b35b4cuda3std3__45__cpo5beginE:
	.zero		1
	.type		_ZN34_INTERNAL_b762f3fe_4_k_cu_1162b35b4cuda3std6ranges3__45__cpo5beginE,@object
	.size		_ZN34_INTERNAL_b762f3fe_4_k_cu_1162b35b4cuda3std6ranges3__45__cpo5beginE,(_ZN34_INTERNAL_b762f3fe_4_k_cu_1162b35b6thrust24THRUST_300001_SM_1000_NS6deviceE - _ZN34_INTERNAL_b762f3fe_4_k_cu_1162b35b4cuda3std6ranges3__45__cpo5beginE)
_ZN34_INTERNAL_b762f3fe_4_k_cu_1162b35b4cuda3std6ranges3__45__cpo5beginE:
	.zero		1
	.type		_ZN34_INTERNAL_b762f3fe_4_k_cu_1162b35b6thrust24THRUST_300001_SM_1000_NS6deviceE,@object
	.size		_ZN34_INTERNAL_b762f3fe_4_k_cu_1162b35b6thrust24THRUST_300001_SM_1000_NS6deviceE,(_ZN34_INTERNAL_b762f3fe_4_k_cu_1162b35b4cuda3std3__47nulloptE - _ZN34_INTERNAL_b762f3fe_4_k_cu_1162b35b6thrust24THRUST_300001_SM_1000_NS6deviceE)
_ZN34_INTERNAL_b762f3fe_4_k_cu_1162b35b6thrust24THRUST_300001_SM_1000_NS6deviceE:
	.zero		1
	.type		_ZN34_INTERNAL_b762f3fe_4_k_cu_1162b35b4cuda3std3__47nulloptE,@object
	.size		_ZN34_INTERNAL_b762f3fe_4_k_cu_1162b35b4cuda3std3__47nulloptE,(_ZN34_INTERNAL_b762f3fe_4_k_cu_1162b35b4cuda3std6ranges3__45__cpo8distanceE - _ZN34_INTERNAL_b762f3fe_4_k_cu_1162b35b4cuda3std3__47nulloptE)
_ZN34_INTERNAL_b762f3fe_4_k_cu_1162b35b4cuda3std3__47nulloptE:
	.zero		1
	.type		_ZN34_INTERNAL_b762f3fe_4_k_cu_1162b35b4cuda3std6ranges3__45__cpo8distanceE,@object
	.size		_ZN34_INTERNAL_b762f3fe_4_k_cu_1162b35b4cuda3std6ranges3__45__cpo8distanceE,(_ZN34_INTERNAL_b762f3fe_4_k_cu_1162b35b6thrust24THRUST_300001_SM_1000_NS12placeholders2_4E - _ZN34_INTERNAL_b762f3fe_4_k_cu_1162b35b4cuda3std6ranges3__45__cpo8distanceE)
_ZN34_INTERNAL_b762f3fe_4_k_cu_1162b35b4cuda3std6ranges3__45__cpo8distanceE:
	.zero		1
	.type		_ZN34_INTERNAL_b762f3fe_4_k_cu_1162b35b6thrust24THRUST_300001_SM_1000_NS12placeholders2_4E,@object
	.size		_ZN34_INTERNAL_b762f3fe_4_k_cu_1162b35b6thrust24THRUST_300001_SM_1000_NS12placeholders2_4E,(_ZN34_INTERNAL_b762f3fe_4_k_cu_1162b35b4cuda3std3__45__cpo6rbeginE - _ZN34_INTERNAL_b762f3fe_4_k_cu_1162b35b6thrust24THRUST_300001_SM_1000_NS12placeholders2_4E)
_ZN34_INTERNAL_b762f3fe_4_k_cu_1162b35b6thrust24THRUST_300001_SM_1000_NS12placeholders2_4E:
	.zero		1
	.type		_ZN34_INTERNAL_b762f3fe_4_k_cu_1162b35b4cuda3std3__45__cpo6rbeginE,@object
	.size		_ZN34_INTERNAL_b762f3fe_4_k_cu_1162b35b4cuda3std3__45__cpo6rbeginE,(_ZN34_INTERNAL_b762f3fe_4_k_cu_1162b35b4cuda3std6ranges3__45__cpo7advanceE - _ZN34_INTERNAL_b762f3fe_4_k_cu_1162b35b4cuda3std3__45__cpo6rbeginE)
_ZN34_INTERNAL_b762f3fe_4_k_cu_1162b35b4cuda3std3__45__cpo6rbeginE:
	.zero		1
	.type		_ZN34_INTERNAL_b762f3fe_4_k_cu_1162b35b4cuda3std6ranges3__45__cpo7advanceE,@object
	.size		_ZN34_INTERNAL_b762f3fe_4_k_cu_1162b35b4cuda3std6ranges3__45__cpo7advanceE,(_ZN34_INTERNAL_b762f3fe_4_k_cu_1162b35b6thrust24THRUST_300001_SM_1000_NS12placeholders3_10E - _ZN34_INTERNAL_b762f3fe_4_k_cu_1162b35b4cuda3std6ranges3__45__cpo7advanceE)
_ZN34_INTERNAL_b762f3fe_4_k_cu_1162b35b4cuda3std6ranges3__45__cpo7advanceE:
	.zero		1
	.type		_ZN34_INTERNAL_b762f3fe_4_k_cu_1162b35b6thrust24THRUST_300001_SM_1000_NS12placeholders3_10E,@object
	.size		_ZN34_INTERNAL_b762f3fe_4_k_cu_1162b35b6thrust24THRUST_300001_SM_1000_NS12placeholders3_10E,(_ZN34_INTERNAL_b762f3fe_4_k_cu_1162b35b4cuda3std3__48in_placeE - _ZN34_INTERNAL_b762f3fe_4_k_cu_1162b35b6thrust24THRUST_300001_SM_1000_NS12placeholders3_10E)
_ZN34_INTERNAL_b762f3fe_4_k_cu_1162b35b6thrust24THRUST_300001_SM_1000_NS12placeholders3_10E:
	.zero		1
	.type		_ZN34_INTERNAL_b762f3fe_4_k_cu_1162b35b4cuda3std3__48in_placeE,@object
	.size		_ZN34_INTERNAL_b762f3fe_4_k_cu_1162b35b4cuda3std3__48in_placeE,(_ZN34_INTERNAL_b762f3fe_4_k_cu_1162b35b4cuda3std6ranges3__45__cpo4sizeE - _ZN34_INTERNAL_b762f3fe_4_k_cu_1162b35b4cuda3std3__48in_placeE)
_ZN34_INTERNAL_b762f3fe_4_k_cu_1162b35b4cuda3std3__48in_placeE:
	.zero		1
	.type		_ZN34_INTERNAL_b762f3fe_4_k_cu_1162b35b4cuda3std6ranges3__45__cpo4sizeE,@object
	.size		_ZN34_INTERNAL_b762f3fe_4_k_cu_1162b35b4cuda3std6ranges3__45__cpo4sizeE,(_ZN34_INTERNAL_b762f3fe_4_k_cu_1162b35b6thrust24THRUST_300001_SM_1000_NS12placeholders2_2E - _ZN34_INTERNAL_b762f3fe_4_k_cu_1162b35b4cuda3std6ranges3__45__cpo4sizeE)
_ZN34_INTERNAL_b762f3fe_4_k_cu_1162b35b4cuda3std6ranges3__45__cpo4sizeE:
	.zero		1
	.type		_ZN34_INTERNAL_b762f3fe_4_k_cu_1162b35b6thrust24THRUST_300001_SM_1000_NS12placeholders2_2E,@object
	.size		_ZN34_INTERNAL_b762f3fe_4_k_cu_1162b35b6thrust24THRUST_300001_SM_1000_NS12placeholders2_2E,(_ZN34_INTERNAL_b762f3fe_4_k_cu_1162b35b4cuda3std3__45__cpo6cbeginE - _ZN34_INTERNAL_b762f3fe_4_k_cu_1162b35b6thrust24THRUST_300001_SM_1000_NS12placeholders2_2E)
_ZN34_INTERNAL_b762f3fe_4_k_cu_1162b35b6thrust24THRUST_300001_SM_1000_NS12placeholders2_2E:
	.zero		1
	.type		_ZN34_INTERNAL_b762f3fe_4_k_cu_1162b35b4cuda3std3__45__cpo6cbeginE,@object
	.size		_ZN34_INTERNAL_b762f3fe_4_k_cu_1162b35b4cuda3std3__45__cpo6cbeginE,(_ZN34_INTERNAL_b762f3fe_4_k_cu_1162b35b4cuda3std6ranges3__45__cpo6cbeginE - _ZN34_INTERNAL_b762f3fe_4_k_cu_1162b35b4cuda3std3__45__cpo6cbeginE)
_ZN34_INTERNAL_b762f3fe_4_k_cu_1162b35b4cuda3std3__45__cpo6cbeginE:
	.zero		1
	.type		_ZN34_INTERNAL_b762f3fe_4_k_cu_1162b35b4cuda3std6ranges3__45__cpo6cbeginE,@object
	.size		_ZN34_INTERNAL_b762f3fe_4_k_cu_1162b35b4cuda3std6ranges3__45__cpo6cbeginE,(_ZN34_INTERNAL_b762f3fe_4_k_cu_1162b35b6thrust24THRUST_300001_SM_1000_NS12placeholders2_6E - _ZN34_INTERNAL_b762f3fe_4_k_cu_1162b35b4cuda3std6ranges3__45__cpo6cbeginE)
_ZN34_INTERNAL_b762f3fe_4_k_cu_1162b35b4cuda3std6ranges3__45__cpo6cbeginE:
	.zero		1
	.type		_ZN34_INTERNAL_b762f3fe_4_k_cu_1162b35b6thrust24THRUST_300001_SM_1000_NS12placeholders2_6E,@object
	.size		_ZN34_INTERNAL_b762f3fe_4_k_cu_1162b35b6thrust24THRUST_300001_SM_1000_NS12placeholders2_6E,(_ZN34_INTERNAL_b762f3fe_4_k_cu_1162b35b4cuda3std3__45__cpo7crbeginE - _ZN34_INTERNAL_b762f3fe_4_k_cu_1162b35b6thrust24THRUST_300001_SM_1000_NS12placeholders2_6E)
_ZN34_INTERNAL_b762f3fe_4_k_cu_1162b35b6thrust24THRUST_300001_SM_1000_NS12placeholders2_6E:
	.zero		1
	.type		_ZN34_INTERNAL_b762f3fe_4_k_cu_1162b35b4cuda3std3__45__cpo7crbeginE,@object
	.size		_ZN34_INTERNAL_b762f3fe_4_k_cu_1162b35b4cuda3std3__45__cpo7crbeginE,(_ZN34_INTERNAL_b762f3fe_4_k_cu_1162b35b4cuda3std6ranges3__45__cpo4nextE - _ZN34_INTERNAL_b762f3fe_4_k_cu_1162b35b4cuda3std3__45__cpo7crbeginE)
_ZN34_INTERNAL_b762f3fe_4_k_cu_1162b35b4cuda3std3__45__cpo7crbeginE:
	.zero		1
	.type		_ZN34_INTERNAL_b762f3fe_4_k_cu_1162b35b4cuda3std6ranges3__45__cpo4nextE,@object
	.size		_ZN34_INTERNAL_b762f3fe_4_k_cu_1162b35b4cuda3std6ranges3__45__cpo4nextE,(_ZN34_INTERNAL_b762f3fe_4_k_cu_1162b35b4cuda3std6ranges3__45__cpo4swapE - _ZN34_INTERNAL_b762f3fe_4_k_cu_1162b35b4cuda3std6ranges3__45__cpo4nextE)
_ZN34_INTERNAL_b762f3fe_4_k_cu_1162b35b4cuda3std6ranges3__45__cpo4nextE:
	.zero		1
	.type		_ZN34_INTERNAL_b762f3fe_4_k_cu_1162b35b4cuda3std6ranges3__45__cpo4swapE,@object
	.size		_ZN34_INTERNAL_b762f3fe_4_k_cu_1162b35b4cuda3std6ranges3__45__cpo4swapE,(_ZN34_INTERNAL_b762f3fe_4_k_cu_1162b35b6thrust24THRUST_300001_SM_1000_NS8cuda_cub10par_nosyncE - _ZN34_INTERNAL_b762f3fe_4_k_cu_1162b35b4cuda3std6ranges3__45__cpo4swapE)
_ZN34_INTERNAL_b762f3fe_4_k_cu_1162b35b4cuda3std6ranges3__45__cpo4swapE:
	.zero		1
	.type		_ZN34_INTERNAL_b762f3fe_4_k_cu_1162b35b6thrust24THRUST_300001_SM_1000_NS8cuda_cub10par_nosyncE,@object
	.size		_ZN34_INTERNAL_b762f3fe_4_k_cu_1162b35b6thrust24THRUST_300001_SM_1000_NS8cuda_cub10par_nosyncE,(_ZN34_INTERNAL_b762f3fe_4_k_cu_1162b35b6thrust24THRUST_300001_SM_1000_NS3seqE - _ZN34_INTERNAL_b762f3fe_4_k_cu_1162b35b6thrust24THRUST_300001_SM_1000_NS8cuda_cub10par_nosyncE)
_ZN34_INTERNAL_b762f3fe_4_k_cu_1162b35b6thrust24THRUST_300001_SM_1000_NS8cuda_cub10par_nosyncE:
	.zero		1
	.type		_ZN34_INTERNAL_b762f3fe_4_k_cu_1162b35b6thrust24THRUST_300001_SM_1000_NS3seqE,@object
	.size		_ZN34_INTERNAL_b762f3fe_4_k_cu_1162b35b6thrust24THRUST_300001_SM_1000_NS3seqE,(_ZN34_INTERNAL_b762f3fe_4_k_cu_1162b35b4cuda3std3__420unreachable_sentinelE - _ZN34_INTERNAL_b762f3fe_4_k_cu_1162b35b6thrust24THRUST_300001_SM_1000_NS3seqE)
_ZN34_INTERNAL_b762f3fe_4_k_cu_1162b35b6thrust24THRUST_300001_SM_1000_NS3seqE:
	.zero		1
	.type		_ZN34_INTERNAL_b762f3fe_4_k_cu_1162b35b4cuda3std3__420unreachable_sentinelE,@object
	.size		_ZN34_INTERNAL_b762f3fe_4_k_cu_1162b35b4cuda3std3__420unreachable_sentinelE,(_ZN34_INTERNAL_b762f3fe_4_k_cu_1162b35b4cuda3std6ranges3__45__cpo5ssizeE - _ZN34_INTERNAL_b762f3fe_4_k_cu_1162b35b4cuda3std3__420unreachable_sentinelE)
_ZN34_INTERNAL_b762f3fe_4_k_cu_1162b35b4cuda3std3__420unreachable_sentinelE:
	.zero		1
	.type		_ZN34_INTERNAL_b762f3fe_4_k_cu_1162b35b4cuda3std6ranges3__45__cpo5ssizeE,@object
	.size		_ZN34_INTERNAL_b762f3fe_4_k_cu_1162b35b4cuda3std6ranges3__45__cpo5ssizeE,(_ZN34_INTERNAL_b762f3fe_4_k_cu_1162b35b6thrust24THRUST_300001_SM_1000_NS12placeholders2_3E - _ZN34_INTERNAL_b762f3fe_4_k_cu_1162b35b4cuda3std6ranges3__45__cpo5ssizeE)
_ZN34_INTERNAL_b762f3fe_4_k_cu_1162b35b4cuda3std6ranges3__45__cpo5ssizeE:
	.zero		1
	.type		_ZN34_INTERNAL_b762f3fe_4_k_cu_1162b35b6thrust24THRUST_300001_SM_1000_NS12placeholders2_3E,@object
	.size		_ZN34_INTERNAL_b762f3fe_4_k_cu_1162b35b6thrust24THRUST_300001_SM_1000_NS12placeholders2_3E,(_ZN34_INTERNAL_b762f3fe_4_k_cu_1162b35b4cuda3std3__45__cpo4cendE - _ZN34_INTERNAL_b762f3fe_4_k_cu_1162b35b6thrust24THRUST_300001_SM_1000_NS12placeholders2_3E)
_ZN34_INTERNAL_b762f3fe_4_k_cu_1162b35b6thrust24THRUST_300001_SM_1000_NS12placeholders2_3E:
	.zero		1
	.type		_ZN34_INTERNAL_b762f3fe_4_k_cu_1162b35b4cuda3std3__45__cpo4cendE,@object
	.size		_ZN34_INTERNAL_b762f3fe_4_k_cu_1162b35b4cuda3std3__45__cpo4cendE,(_ZN34_INTERNAL_b762f3fe_4_k_cu_1162b35b4cuda3std6ranges3__45__cpo4cendE - _ZN34_INTERNAL_b762f3fe_4_k_cu_1162b35b4cuda3std3__45__cpo4cendE)
_ZN34_INTERNAL_b762f3fe_4_k_cu_1162b35b4cuda3std3__45__cpo4cendE:
	.zero		1
	.type		_ZN34_INTERNAL_b762f3fe_4_k_cu_1162b35b4cuda3std6ranges3__45__cpo4cendE,@object
	.size		_ZN34_INTERNAL_b762f3fe_4_k_cu_1162b35b4cuda3std6ranges3__45__cpo4cendE,(_ZN34_INTERNAL_b762f3fe_4_k_cu_1162b35b6thrust24THRUST_300001_SM_1000_NS12placeholders2_7E - _ZN34_INTERNAL_b762f3fe_4_k_cu_1162b35b4cuda3std6ranges3__45__cpo4cendE)
_ZN34_INTERNAL_b762f3fe_4_k_cu_1162b35b4cuda3std6ranges3__45__cpo4cendE:
	.zero		1
	.type		_ZN34_INTERNAL_b762f3fe_4_k_cu_1162b35b6thrust24THRUST_300001_SM_1000_NS12placeholders2_7E,@object
	.size		_ZN34_INTERNAL_b762f3fe_4_k_cu_1162b35b6thrust24THRUST_300001_SM_1000_NS12placeholders2_7E,(_ZN34_INTERNAL_b762f3fe_4_k_cu_1162b35b4cuda3std3__45__cpo5crendE - _ZN34_INTERNAL_b762f3fe_4_k_cu_1162b35b6thrust24THRUST_300001_SM_1000_NS12placeholders2_7E)
_ZN34_INTERNAL_b762f3fe_4_k_cu_1162b35b6thrust24THRUST_300001_SM_1000_NS12placeholders2_7E:
	.zero		1
	.type		_ZN34_INTERNAL_b762f3fe_4_k_cu_1162b35b4cuda3std3__45__cpo5crendE,@object
	.size		_ZN34_INTERNAL_b762f3fe_4_k_cu_1162b35b4cuda3std3__45__cpo5crendE,(_ZN34_INTERNAL_b762f3fe_4_k_cu_1162b35b4cuda3std6ranges3__45__cpo4prevE - _ZN34_INTERNAL_b762f3fe_4_k_cu_1162b35b4cuda3std3__45__cpo5crendE)
_ZN34_INTERNAL_b762f3fe_4_k_cu_1162b35b4cuda3std3__45__cpo5crendE:
	.zero		1
	.type		_ZN34_INTERNAL_b762f3fe_4_k_cu_1162b35b4cuda3std6ranges3__45__cpo4prevE,@object
	.size		_ZN34_INTERNAL_b762f3fe_4_k_cu_1162b35b4cuda3std6ranges3__45__cpo4prevE,(_ZN34_INTERNAL_b762f3fe_4_k_cu_1162b35b4cuda3std6ranges3__45__cpo9iter_moveE - _ZN34_INTERNAL_b762f3fe_4_k_cu_1162b35b4cuda3std6ranges3__45__cpo4prevE)
_ZN34_INTERNAL_b762f3fe_4_k_cu_1162b35b4cuda3std6ranges3__45__cpo4prevE:
	.zero		1
	.type		_ZN34_INTERNAL_b762f3fe_4_k_cu_1162b35b4cuda3std6ranges3__45__cpo9iter_moveE,@object
	.size		_ZN34_INTERNAL_b762f3fe_4_k_cu_1162b35b4cuda3std6ranges3__45__cpo9iter_moveE,(_ZN34_INTERNAL_b762f3fe_4_k_cu_1162b35b6thrust24THRUST_300001_SM_1000_NS6system6detail10sequential3seqE - _ZN34_INTERNAL_b762f3fe_4_k_cu_1162b35b4cuda3std6ranges3__45__cpo9iter_moveE)
_ZN34_INTERNAL_b762f3fe_4_k_cu_1162b35b4cuda3std6ranges3__45__cpo9iter_moveE:
	.zero		1
	.type		_ZN34_INTERNAL_b762f3fe_4_k_cu_1162b35b6thrust24THRUST_300001_SM_1000_NS6system6detail10sequential3seqE,@object
	.size		_ZN34_INTERNAL_b762f3fe_4_k_cu_1162b35b6thrust24THRUST_300001_SM_1000_NS6system6detail10sequential3seqE,(_ZN34_INTERNAL_b762f3fe_4_k_cu_1162b35b6thrust24THRUST_300001_SM_1000_NS12placeholders2_9E - _ZN34_INTERNAL_b762f3fe_4_k_cu_1162b35b6thrust24THRUST_300001_SM_1000_NS6system6detail10sequential3seqE)
_ZN34_INTERNAL_b762f3fe_4_k_cu_1162b35b6thrust24THRUST_300001_SM_1000_NS6system6detail10sequential3seqE:
	.zero		1
	.type		_ZN34_INTERNAL_b762f3fe_4_k_cu_1162b35b6thrust24THRUST_300001_SM_1000_NS12placeholders2_9E,@object
	.size		_ZN34_INTERNAL_b762f3fe_4_k_cu_1162b35b6thrust24THRUST_300001_SM_1000_NS12placeholders2_9E,(_ZN34_INTERNAL_b762f3fe_4_k_cu_1162b35b4cuda3std3__419piecewise_constructE - _ZN34_INTERNAL_b762f3fe_4_k_cu_1162b35b6thrust24THRUST_300001_SM_1000_NS12placeholders2_9E)
_ZN34_INTERNAL_b762f3fe_4_k_cu_1162b35b6thrust24THRUST_300001_SM_1000_NS12placeholders2_9E:
	.zero		1
	.type		_ZN34_INTERNAL_b762f3fe_4_k_cu_1162b35b4cuda3std3__419piecewise_constructE,@object
	.size		_ZN34_INTERNAL_b762f3fe_4_k_cu_1162b35b4cuda3std3__419piecewise_constructE,(_ZN34_INTERNAL_b762f3fe_4_k_cu_1162b35b4cuda3std6ranges3__45__cpo5cdataE - _ZN34_INTERNAL_b762f3fe_4_k_cu_1162b35b4cuda3std3__419piecewise_constructE)
_ZN34_INTERNAL_b762f3fe_4_k_cu_1162b35b4cuda3std3__419piecewise_constructE:
	.zero		1
	.type		_ZN34_INTERNAL_b762f3fe_4_k_cu_1162b35b4cuda3std6ranges3__45__cpo5cdataE,@object
	.size		_ZN34_INTERNAL_b762f3fe_4_k_cu_1162b35b4cuda3std6ranges3__45__cpo5cdataE,(_ZN34_INTERNAL_b762f3fe_4_k_cu_1162b35b6thrust24THRUST_300001_SM_1000_NS12placeholders2_1E - _ZN34_INTERNAL_b762f3fe_4_k_cu_1162b35b4cuda3std6ranges3__45__cpo5cdataE)
_ZN34_INTERNAL_b762f3fe_4_k_cu_1162b35b4cuda3std6ranges3__45__cpo5cdataE:
	.zero		1
	.type		_ZN34_INTERNAL_b762f3fe_4_k_cu_1162b35b6thrust24THRUST_300001_SM_1000_NS12placeholders2_1E,@object
	.size		_ZN34_INTERNAL_b762f3fe_4_k_cu_1162b35b6thrust24THRUST_300001_SM_1000_NS12placeholders2_1E,(_ZN34_INTERNAL_b762f3fe_4_k_cu_1162b35b4cuda3std3__45__cpo3endE - _ZN34_INTERNAL_b762f3fe_4_k_cu_1162b35b6thrust24THRUST_300001_SM_1000_NS12placeholders2_1E)
_ZN34_INTERNAL_b762f3fe_4_k_cu_1162b35b6thrust24THRUST_300001_SM_1000_NS12placeholders2_1E:
	.zero		1
	.type		_ZN34_INTERNAL_b762f3fe_4_k_cu_1162b35b4cuda3std3__45__cpo3endE,@object
	.size		_ZN34_INTERNAL_b762f3fe_4_k_cu_1162b35b4cuda3std3__45__cpo3endE,(_ZN34_INTERNAL_b762f3fe_4_k_cu_1162b35b4cuda3std6ranges3__45__cpo3endE - _ZN34_INTERNAL_b762f3fe_4_k_cu_1162b35b4cuda3std3__45__cpo3endE)
_ZN34_INTERNAL_b762f3fe_4_k_cu_1162b35b4cuda3std3__45__cpo3endE:
	.zero		1
	.type		_ZN34_INTERNAL_b762f3fe_4_k_cu_1162b35b4cuda3std6ranges3__45__cpo3endE,@object
	.size		_ZN34_INTERNAL_b762f3fe_4_k_cu_1162b35b4cuda3std6ranges3__45__cpo3endE,(_ZN34_INTERNAL_b762f3fe_4_k_cu_1162b35b6thrust24THRUST_300001_SM_1000_NS12placeholders2_5E - _ZN34_INTERNAL_b762f3fe_4_k_cu_1162b35b4cuda3std6ranges3__45__cpo3endE)
_ZN34_INTERNAL_b762f3fe_4_k_cu_1162b35b4cuda3std6ranges3__45__cpo3endE:
	.zero		1
	.type		_ZN34_INTERNAL_b762f3fe_4_k_cu_1162b35b6thrust24THRUST_300001_SM_1000_NS12placeholders2_5E,@object
	.size		_ZN34_INTERNAL_b762f3fe_4_k_cu_1162b35b6thrust24THRUST_300001_SM_1000_NS12placeholders2_5E,(_ZN34_INTERNAL_b762f3fe_4_k_cu_1162b35b4cuda3std3__45__cpo4rendE - _ZN34_INTERNAL_b762f3fe_4_k_cu_1162b35b6thrust24THRUST_300001_SM_1000_NS12placeholders2_5E)
_ZN34_INTERNAL_b762f3fe_4_k_cu_1162b35b6thrust24THRUST_300001_SM_1000_NS12placeholders2_5E:
	.zero		1
	.type		_ZN34_INTERNAL_b762f3fe_4_k_cu_1162b35b4cuda3std3__45__cpo4rendE,@object
	.size		_ZN34_INTERNAL_b762f3fe_4_k_cu_1162b35b4cuda3std3__45__cpo4rendE,(_ZN34_INTERNAL_b762f3fe_4_k_cu_1162b35b4cuda3std6ranges3__45__cpo9iter_swapE - _ZN34_INTERNAL_b762f3fe_4_k_cu_1162b35b4cuda3std3__45__cpo4rendE)
_ZN34_INTERNAL_b762f3fe_4_k_cu_1162b35b4cuda3std3__45__cpo4rendE:
	.zero		1
	.type		_ZN34_INTERNAL_b762f3fe_4_k_cu_1162b35b4cuda3std6ranges3__45__cpo9iter_swapE,@object
	.size		_ZN34_INTERNAL_b762f3fe_4_k_cu_1162b35b4cuda3std6ranges3__45__cpo9iter_swapE,(_ZN34_INTERNAL_b762f3fe_4_k_cu_1162b35b4cuda3std3__48unexpectE - _ZN34_INTERNAL_b762f3fe_4_k_cu_1162b35b4cuda3std6ranges3__45__cpo9iter_swapE)
_ZN34_INTERNAL_b762f3fe_4_k_cu_1162b35b4cuda3std6ranges3__45__cpo9iter_swapE:
	.zero		1
	.type		_ZN34_INTERNAL_b762f3fe_4_k_cu_1162b35b4cuda3std3__48unexpectE,@object
	.size		_ZN34_INTERNAL_b762f3fe_4_k_cu_1162b35b4cuda3std3__48unexpectE,(_ZN34_INTERNAL_b762f3fe_4_k_cu_1162b35b6thrust24THRUST_300001_SM_1000_NS8cuda_cub3parE - _ZN34_INTERNAL_b762f3fe_4_k_cu_1162b35b4cuda3std3__48unexpectE)
_ZN34_INTERNAL_b762f3fe_4_k_cu_1162b35b4cuda3std3__48unexpectE:
	.zero		1
	.type		_ZN34_INTERNAL_b762f3fe_4_k_cu_1162b35b6thrust24THRUST_300001_SM_1000_NS8cuda_cub3parE,@object
	.size		_ZN34_INTERNAL_b762f3fe_4_k_cu_1162b35b6thrust24THRUST_300001_SM_1000_NS8cuda_cub3parE,(.L_29 - _ZN34_INTERNAL_b762f3fe_4_k_cu_1162b35b6thrust24THRUST_300001_SM_1000_NS8cuda_cub3parE)
_ZN34_INTERNAL_b762f3fe_4_k_cu_1162b35b6thrust24THRUST_300001_SM_1000_NS8cuda_cub3parE:
	.zero		1
.L_29:


//--------------------- .nv.shared._Z37line_intersect_brute_optimized_deviceP9line_descP10point_desci --------------------------
	.section	.nv.shared._Z37line_intersect_brute_optimized_deviceP9line_descP10point_desci,"aw",@nobits
	.sectionflags	@""
	.align	16
	.zero		1024


//--------------------- .nv.shared._Z39line_intersect_brute_unoptimized_deviceP9line_descP10point_desci --------------------------
	.section	.nv.shared._Z39line_intersect_brute_unoptimized_deviceP9line_descP10point_desci,"aw",@nobits
	.sectionflags	@""
	.align	16
	.zero		1024


//--------------------- .nv.constant0._ZN3cub18CUB_300001_SM_10006detail11EmptyKernelIvEEvv --------------------------
	.section	.nv.constant0._ZN3cub18CUB_300001_SM_10006detail11EmptyKernelIvEEvv,"a",@progbits
	.sectionflags	@""
	.align	4
.nv.constant0._ZN3cub18CUB_300001_SM_10006detail11EmptyKernelIvEEvv:
	.zero		896


//--------------------- .nv.constant0._Z37line_intersect_brute_optimized_deviceP9line_descP10point_desci --------------------------
	.section	.nv.constant0._Z37line_intersect_brute_optimized_deviceP9line_descP10point_desci,"a",@progbits
	.sectionflags	@""
	.align	4
.nv.constant0._Z37line_intersect_brute_optimized_deviceP9line_descP10point_desci:
	.zero		916


//--------------------- .nv.constant0._Z39line_intersect_brute_unoptimized_deviceP9line_descP10point_desci --------------------------
	.section	.nv.constant0._Z39line_intersect_brute_unoptimized_deviceP9line_descP10point_desci,"a",@progbits
	.sectionflags	@""
	.align	4
.nv.constant0._Z39line_intersect_brute_unoptimized_deviceP9line_descP10point_desci:
	.zero		916


//--------------------- SYMBOLS --------------------------

	.type		.nv.reservedSmem.offset0,@object
	.size		.nv.reservedSmem.offset0,0x4
	.type		.nv.reservedSmem.cap,@object
	.size		.nv.reservedSmem.cap,0x4
